	.target	sm_100a

	.elftype	@"ET_EXEC"


//--------------------- .note.nv.tkinfo           --------------------------
	.section	.note.nv.tkinfo,"",@"SHT_NOTE"
	.sectionflags	@"SHF_NOTE_NV_TKINFO"
	.tkinfo
        /*0018*/ 	.word	0x00000002
        /*0030*/ 	.string	""
        /*0030*/ 	.string	"ptxas"
        /*0030*/ 	.string	"Cuda compilation tools, release 13.0, V13.0.88"
        /*0030*/ 	.string	"Build cuda_13.0.r13.0/compiler.36424714_0"
        /*0030*/ 	.string	"-arch sm_100a -m 64 "



//--------------------- .note.nv.cuinfo           --------------------------
	.section	.note.nv.cuinfo,"",@"SHT_NOTE"
	.sectionflags	@"SHF_NOTE_NV_CUINFO"
        /*0018*/ 	.short	0x0002
        /*001a*/ 	.short	0x0064
        /*001c*/ 	.short	0x0082
	.zero		2


//--------------------- .nv.info                  --------------------------
	.section	.nv.info,"",@"SHT_CUDA_INFO"
	.align	4


	//----- nvinfo : EIATTR_REGCOUNT
	.align		4
        /*0000*/ 	.byte	0x04, 0x2f
        /*0002*/ 	.short	(.L_19 - .L_18)
	.align		4
.L_18:
        /*0004*/ 	.word	index@(_ZN7cutlass13device_kernelINS_4conv6kernel13ConvUniversalINS1_16ConvProblemShapeILNS1_8OperatorE2ELi2EEENS1_10collective14CollectiveConvINS1_47MainloopSm100TmaUmmaWarpSpecializedImplicitGemmILS5_2ELi8ELi2ELi1ELi2EN4cute5tupleIJNSA_1CILi1EEESD_SD_EEEEENSB_IJNSC_ILi64EEENSB_IJNSC_ILi128EEEEEENSB_IJSG_EEEEEENS_10bfloat16_tESL_NSA_8TiledMMAINSA_8MMA_AtomIJNSA_20SM100_MMA_F16BF16_SSISL_SL_fLi64ELi128ELNSA_4UMMA5MajorE1ELSQ_1ELNSP_7ScaleInE0ELSR_0EEEEEENSA_6LayoutISE_NSB_IJNSC_ILi0EEESV_SV_EEEEENSB_IJNSA_10UnderscoreESY_SY_EEEEENS7_6detail27Sm100ImplicitGemmTileTraitsINSA_13SM90_TMA_LOADENSA_14ComposedLayoutINSA_7SwizzleILi3ELi4ELi3EEENSA_18smem_ptr_flag_bitsILi16EEENSU_INSB_IJSG_NSC_ILi8EEEEEENSB_IJSD_SG_EEEEEEEvEENS12_INSA_20SM90_TMA_LOAD_IM2COLES1D_vEEEENS_8epilogue10collective18CollectiveEpilogueINS1I_23Sm100TmaWarpSpecializedILi4ELi2ELi16ELb1ELb0EEEJSK_NSB_IJNSU_ISG_SD_EENSU_INSC_ILi32EEESD_EEEEESL_NSB_IJlNSB_IJSD_llEEESV_EEESL_S1S_NS1I_6fusion15FusionCallbacksIS1M_NS1T_17LinearCombinationISL_fSL_fLNS_15FloatRoundStyleE2EEESK_S1Q_JEEENSA_5SM1004TMEM4LOAD26SM100_TMEM_LOAD_16dp256b4xES13_NS14_INS15_ILi2ELi4ELi3EEES18_NSU_INSB_IJS19_S1O_EEENSB_IJS1O_SD_EEEEEEENSA_17SM75_U32x4_LDSM_NENSA_14SM90_TMA_STOREES27_NSA_17SM90_U32x4_STSM_NENSA_39AutoVectorizingCopyWithAssumedAlignmentILi128EEEEEEvvEEEEvNT_6ParamsE)
        /*0008*/ 	.word	0x0000004b


	//----- nvinfo : EIATTR_FRAME_SIZE
	.align		4
.L_19:
        /*000c*/ 	.byte	0x04, 0x11
        /*000e*/ 	.short	(.L_21 - .L_20)
	.align		4
.L_20:
        /*0010*/ 	.word	index@($__internal_2_$__cuda_sm10x_tcgen05_guardrail_trap_unallocated_columns_being_dealloced)
        /*0014*/ 	.word	0x00000008


	//----- nvinfo : EIATTR_FRAME_SIZE
	.align		4
.L_21:
        /*0018*/ 	.byte	0x04, 0x11
        /*001a*/ 	.short	(.L_23 - .L_22)
	.align		4
.L_22:
        /*001c*/ 	.word	index@($__internal_1_$__cuda_sm10x_tcgen05_guardrail_trap_phase_invalid_during_alloc)
        /*0020*/ 	.word	0x00000008


	//----- nvinfo : EIATTR_FRAME_SIZE
	.align		4
.L_23:
        /*0024*/ 	.byte	0x04, 0x11
        /*0026*/ 	.short	(.L_25 - .L_24)
	.align		4
.L_24:
        /*0028*/ 	.word	index@($__internal_0_$__cuda_sm10x_tcgen05_guardrail_trap_col_being_dealloced_not_returned_by_alloc)
        /*002c*/ 	.word	0x00000008


	//----- nvinfo : EIATTR_FRAME_SIZE
	.align		4
.L_25:
        /*0030*/ 	.byte	0x04, 0x11
        /*0032*/ 	.short	(.L_27 - .L_26)
	.align		4
.L_26:
        /*0034*/ 	.word	index@(_ZN7cutlass13device_kernelINS_4conv6kernel13ConvUniversalINS1_16ConvProblemShapeILNS1_8OperatorE2ELi2EEENS1_10collective14CollectiveConvINS1_47MainloopSm100TmaUmmaWarpSpecializedImplicitGemmILS5_2ELi8ELi2ELi1ELi2EN4cute5tupleIJNSA_1CILi1EEESD_SD_EEEEENSB_IJNSC_ILi64EEENSB_IJNSC_ILi128EEEEEENSB_IJSG_EEEEEENS_10bfloat16_tESL_NSA_8TiledMMAINSA_8MMA_AtomIJNSA_20SM100_MMA_F16BF16_SSISL_SL_fLi64ELi128ELNSA_4UMMA5MajorE1ELSQ_1ELNSP_7ScaleInE0ELSR_0EEEEEENSA_6LayoutISE_NSB_IJNSC_ILi0EEESV_SV_EEEEENSB_IJNSA_10UnderscoreESY_SY_EEEEENS7_6detail27Sm100ImplicitGemmTileTraitsINSA_13SM90_TMA_LOADENSA_14ComposedLayoutINSA_7SwizzleILi3ELi4ELi3EEENSA_18smem_ptr_flag_bitsILi16EEENSU_INSB_IJSG_NSC_ILi8EEEEEENSB_IJSD_SG_EEEEEEEvEENS12_INSA_20SM90_TMA_LOAD_IM2COLES1D_vEEEENS_8epilogue10collective18CollectiveEpilogueINS1I_23Sm100TmaWarpSpecializedILi4ELi2ELi16ELb1ELb0EEEJSK_NSB_IJNSU_ISG_SD_EENSU_INSC_ILi32EEESD_EEEEESL_NSB_IJlNSB_IJSD_llEEESV_EEESL_S1S_NS1I_6fusion15FusionCallbacksIS1M_NS1T_17LinearCombinationISL_fSL_fLNS_15FloatRoundStyleE2EEESK_S1Q_JEEENSA_5SM1004TMEM4LOAD26SM100_TMEM_LOAD_16dp256b4xES13_NS14_INS15_ILi2ELi4ELi3EEES18_NSU_INSB_IJS19_S1O_EEENSB_IJS1O_SD_EEEEEEENSA_17SM75_U32x4_LDSM_NENSA_14SM90_TMA_STOREES27_NSA_17SM90_U32x4_STSM_NENSA_39AutoVectorizingCopyWithAssumedAlignmentILi128EEEEEEvvEEEEvNT_6ParamsE)
        /*0038*/ 	.word	0x00000008


	//----- nvinfo : EIATTR_MIN_STACK_SIZE
	.align		4
.L_27:
        /*003c*/ 	.byte	0x04, 0x12
        /*003e*/ 	.short	(.L_29 - .L_28)
	.align		4
.L_28:
        /*0040*/ 	.word	index@(_ZN7cutlass13device_kernelINS_4conv6kernel13ConvUniversalINS1_16ConvProblemShapeILNS1_8OperatorE2ELi2EEENS1_10collective14CollectiveConvINS1_47MainloopSm100TmaUmmaWarpSpecializedImplicitGemmILS5_2ELi8ELi2ELi1ELi2EN4cute5tupleIJNSA_1CILi1EEESD_SD_EEEEENSB_IJNSC_ILi64EEENSB_IJNSC_ILi128EEEEEENSB_IJSG_EEEEEENS_10bfloat16_tESL_NSA_8TiledMMAINSA_8MMA_AtomIJNSA_20SM100_MMA_F16BF16_SSISL_SL_fLi64ELi128ELNSA_4UMMA5MajorE1ELSQ_1ELNSP_7ScaleInE0ELSR_0EEEEEENSA_6LayoutISE_NSB_IJNSC_ILi0EEESV_SV_EEEEENSB_IJNSA_10UnderscoreESY_SY_EEEEENS7_6detail27Sm100ImplicitGemmTileTraitsINSA_13SM90_TMA_LOADENSA_14ComposedLayoutINSA_7SwizzleILi3ELi4ELi3EEENSA_18smem_ptr_flag_bitsILi16EEENSU_INSB_IJSG_NSC_ILi8EEEEEENSB_IJSD_SG_EEEEEEEvEENS12_INSA_20SM90_TMA_LOAD_IM2COLES1D_vEEEENS_8epilogue10collective18CollectiveEpilogueINS1I_23Sm100TmaWarpSpecializedILi4ELi2ELi16ELb1ELb0EEEJSK_NSB_IJNSU_ISG_SD_EENSU_INSC_ILi32EEESD_EEEEESL_NSB_IJlNSB_IJSD_llEEESV_EEESL_S1S_NS1I_6fusion15FusionCallbacksIS1M_NS1T_17LinearCombinationISL_fSL_fLNS_15FloatRoundStyleE2EEESK_S1Q_JEEENSA_5SM1004TMEM4LOAD26SM100_TMEM_LOAD_16dp256b4xES13_NS14_INS15_ILi2ELi4ELi3EEES18_NSU_INSB_IJS19_S1O_EEENSB_IJS1O_SD_EEEEEEENSA_17SM75_U32x4_LDSM_NENSA_14SM90_TMA_STOREES27_NSA_17SM90_U32x4_STSM_NENSA_39AutoVectorizingCopyWithAssumedAlignmentILi128EEEEEEvvEEEEvNT_6ParamsE)
        /*0044*/ 	.word	0x00000008
.L_29:


//--------------------- .nv.compat                --------------------------
	.section	.nv.compat,"",@"SHT_CUDA_COMPAT_INFO"
	.align	4
        /*0000*/ 	.byte	0x02, 0x09, 0x01, 0x00, 0x02, 0x02, 0x02, 0x00, 0x02, 0x05, 0x05, 0x00, 0x03, 0x07, 0x01, 0x01
        /*0010*/ 	.byte	0x02, 0x03, 0x01, 0x00, 0x02, 0x06, 0x01, 0x00, 0x04, 0x0b, 0x08, 0x00, 0x09, 0x00, 0x00, 0x00
        /*0020*/ 	.byte	0x00, 0x00, 0x00, 0x00


//--------------------- .nv.info._ZN7cutlass13device_kernelINS_4conv6kernel13ConvUniversalINS1_16ConvProblemShapeILNS1_8OperatorE2ELi2EEENS1_10collective14CollectiveConvINS1_47MainloopSm100TmaUmmaWarpSpecializedImplicitGemmILS5_2ELi8ELi2ELi1ELi2EN4cute5tupleIJNSA_1CILi1EEESD_SD_EEEEENSB_IJNSC_ILi64EEENSB_IJNSC_ILi128EEEEEENSB_IJSG_EEEEEENS_10bfloat16_tESL_NSA_8TiledMMAINSA_8MMA_AtomIJNSA_20SM100_MMA_F16BF16_SSISL_SL_fLi64ELi128ELNSA_4UMMA5MajorE1ELSQ_1ELNSP_7ScaleInE0ELSR_0EEEEEENSA_6LayoutISE_NSB_IJNSC_ILi0EEESV_SV_EEEEENSB_IJNSA_10UnderscoreESY_SY_EEEEENS7_6detail27Sm100ImplicitGemmTileTraitsINSA_13SM90_TMA_LOADENSA_14ComposedLayoutINSA_7SwizzleILi3ELi4ELi3EEENSA_18smem_ptr_flag_bitsILi16EEENSU_INSB_IJSG_NSC_ILi8EEEEEENSB_IJSD_SG_EEEEEEEvEENS12_INSA_20SM90_TMA_LOAD_IM2COLES1D_vEEEENS_8epilogue10collective18CollectiveEpilogueINS1I_23Sm100TmaWarpSpecializedILi4ELi2ELi16ELb1ELb0EEEJSK_NSB_IJNSU_ISG_SD_EENSU_INSC_ILi32EEESD_EEEEESL_NSB_IJlNSB_IJSD_llEEESV_EEESL_S1S_NS1I_6fusion15FusionCallbacksIS1M_NS1T_17LinearCombinationISL_fSL_fLNS_15FloatRoundStyleE2EEESK_S1Q_JEEENSA_5SM1004TMEM4LOAD26SM100_TMEM_LOAD_16dp256b4xES13_NS14_INS15_ILi2ELi4ELi3EEES18_NSU_INSB_IJS19_S1O_EEENSB_IJS1O_SD_EEEEEEENSA_17SM75_U32x4_LDSM_NENSA_14SM90_TMA_STOREES27_NSA_17SM90_U32x4_STSM_NENSA_39AutoVectorizingCopyWithAssumedAlignmentILi128EEEEEEvvEEEEvNT_6ParamsE --------------------------
	.section	.nv.info._ZN7cutlass13device_kernelINS_4conv6kernel13ConvUniversalINS1_16ConvProblemShapeILNS1_8OperatorE2ELi2EEENS1_10collective14CollectiveConvINS1_47MainloopSm100TmaUmmaWarpSpecializedImplicitGemmILS5_2ELi8ELi2ELi1ELi2EN4cute5tupleIJNSA_1CILi1EEESD_SD_EEEEENSB_IJNSC_ILi64EEENSB_IJNSC_ILi128EEEEEENSB_IJSG_EEEEEENS_10bfloat16_tESL_NSA_8TiledMMAINSA_8MMA_AtomIJNSA_20SM100_MMA_F16BF16_SSISL_SL_fLi64ELi128ELNSA_4UMMA5MajorE1ELSQ_1ELNSP_7ScaleInE0ELSR_0EEEEEENSA_6LayoutISE_NSB_IJNSC_ILi0EEESV_SV_EEEEENSB_IJNSA_10UnderscoreESY_SY_EEEEENS7_6detail27Sm100ImplicitGemmTileTraitsINSA_13SM90_TMA_LOADENSA_14ComposedLayoutINSA_7SwizzleILi3ELi4ELi3EEENSA_18smem_ptr_flag_bitsILi16EEENSU_INSB_IJSG_NSC_ILi8EEEEEENSB_IJSD_SG_EEEEEEEvEENS12_INSA_20SM90_TMA_LOAD_IM2COLES1D_vEEEENS_8epilogue10collective18CollectiveEpilogueINS1I_23Sm100TmaWarpSpecializedILi4ELi2ELi16ELb1ELb0EEEJSK_NSB_IJNSU_ISG_SD_EENSU_INSC_ILi32EEESD_EEEEESL_NSB_IJlNSB_IJSD_llEEESV_EEESL_S1S_NS1I_6fusion15FusionCallbacksIS1M_NS1T_17LinearCombinationISL_fSL_fLNS_15FloatRoundStyleE2EEESK_S1Q_JEEENSA_5SM1004TMEM4LOAD26SM100_TMEM_LOAD_16dp256b4xES13_NS14_INS15_ILi2ELi4ELi3EEES18_NSU_INSB_IJS19_S1O_EEENSB_IJS1O_SD_EEEEEEENSA_17SM75_U32x4_LDSM_NENSA_14SM90_TMA_STOREES27_NSA_17SM90_U32x4_STSM_NENSA_39AutoVectorizingCopyWithAssumedAlignmentILi128EEEEEEvvEEEEvNT_6ParamsE,"",@"SHT_CUDA_INFO"
	.sectionflags	@""
	.align	4


	//----- nvinfo : EIATTR_CUDA_API_VERSION
	.align		4
        /*0000*/ 	.byte	0x04, 0x37
        /*0002*/ 	.short	(.L_31 - .L_30)
.L_30:
        /*0004*/ 	.word	0x00000082


	//----- nvinfo : EIATTR_KPARAM_INFO
	.align		4
.L_31:
        /*0008*/ 	.byte	0x04, 0x17
        /*000a*/ 	.short	(.L_33 - .L_32)
.L_32:
        /*000c*/ 	.word	0x00000000
        /*0010*/ 	.short	0x0000
        /*0012*/ 	.short	0x0000
        /*0014*/ 	.byte	0x00, 0xf0, 0x01, 0x20


	//----- nvinfo : EIATTR_AT_ENTRY_FRAGMENTS
	.align		4
.L_33:
        /*0018*/ 	.byte	0x04, 0x4f
        /*001a*/ 	.short	(.L_35 - .L_34)


	//   ....[0]....
.L_34:
        /*001c*/ 	.word	0x00000006


	//----- nvinfo : EIATTR_RESERVED_SMEM_USED
	.align		4
.L_35:
        /*0020*/ 	.byte	0x01, 0x41
	.zero		2


	//----- nvinfo : EIATTR_SPARSE_MMA_MASK
	.align		4
        /*0024*/ 	.byte	0x03, 0x50
        /*0026*/ 	.short	0x0000


	//----- nvinfo : EIATTR_TCGEN05_1CTA_USED
	.align		4
        /*0028*/ 	.byte	0x01, 0x51
	.zero		2


	//----- nvinfo : EIATTR_MAXREG_COUNT
	.align		4
        /*002c*/ 	.byte	0x03, 0x1b
        /*002e*/ 	.short	0x00ff


	//----- nvinfo : EIATTR_NUM_BARRIERS
	.align		4
        /*0030*/ 	.byte	0x02, 0x4c
        /*0032*/ 	.byte	0x07
	.zero		1


	//----- nvinfo : EIATTR_EXTERNS
	.align		4
        /*0034*/ 	.byte	0x04, 0x0f
        /*0036*/ 	.short	(.L_37 - .L_36)


	//   ....[0]....
	.align		4
.L_36:
        /*0038*/ 	.word	index@(__assertfail)


	//----- nvinfo : EIATTR_MERCURY_ISA_VERSION
	.align		4
.L_37:
        /*003c*/ 	.byte	0x03, 0x5f
        /*003e*/ 	.short	0x0101


	//----- nvinfo : EIATTR_INT_WARP_WIDE_INSTR_OFFSETS
	.align		4
        /*0040*/ 	.byte	0x04, 0x31
        /*0042*/ 	.short	(.L_39 - .L_38)


	//   ....[0]....
.L_38:
        /*0044*/ 	.word	0x00003fa0


	//   ....[1]....
        /*0048*/ 	.word	0x00003fc0


	//   ....[2]....
        /*004c*/ 	.word	0x00003ff0


	//   ....[3]....
        /*0050*/ 	.word	0x00005020


	//   ....[4]....
        /*0054*/ 	.word	0x00005080


	//   ....[5]....
        /*0058*/ 	.word	0x00005160


	//   ....[6]....
        /*005c*/ 	.word	0x000051e0


	//   ....[7]....
        /*0060*/ 	.word	0x000052e0


	//   ....[8]....
        /*0064*/ 	.word	0x00005360


	//   ....[9]....
        /*0068*/ 	.word	0x00005490


	//   ....[10]....
        /*006c*/ 	.word	0x00005540


	//----- nvinfo : EIATTR_COOP_GROUP_MASK_REGIDS
	.align		4
.L_39:
        /*0070*/ 	.byte	0x04, 0x29
        /*0072*/ 	.short	(.L_41 - .L_40)


	//   ....[0]....
.L_40:
        /*0074*/ 	.word	0xffffffff


	//   ....[1]....
        /*0078*/ 	.word	0xffffffff


	//   ....[2]....
        /*007c*/ 	.word	0xffffffff


	//   ....[3]....
        /*0080*/ 	.word	0xffffffff


	//   ....[4]....
        /*0084*/ 	.word	0xffffffff


	//   ....[5]....
        /*0088*/ 	.word	0xffffffff


	//   ....[6]....
        /*008c*/ 	.word	0xffffffff


	//   ....[7]....
        /*0090*/ 	.word	0xffffffff


	//   ....[8]....
        /*0094*/ 	.word	0xffffffff


	//   ....[9]....
        /*0098*/ 	.word	0xffffffff


	//   ....[10]....
        /*009c*/ 	.word	0xffffffff


	//   ....[11]....
        /*00a0*/ 	.word	0xffffffff


	//----- nvinfo : EIATTR_COOP_GROUP_INSTR_OFFSETS
	.align		4
.L_41:
        /*00a4*/ 	.byte	0x04, 0x28
        /*00a6*/ 	.short	(.L_43 - .L_42)


	//   ....[0]....
.L_42:
        /*00a8*/ 	.word	0x00000090


	//   ....[1]....
        /*00ac*/ 	.word	0x00000500


	//   ....[2]....
        /*00b0*/ 	.word	0x000006f0


	//   ....[3]....
        /*00b4*/ 	.word	0x00000890


	//   ....[4]....
        /*00b8*/ 	.word	0x00000990


	//   ....[5]....
        /*00bc*/ 	.word	0x00000ae0


	//   ....[6]....
        /*00c0*/ 	.word	0x00002430


	//   ....[7]....
        /*00c4*/ 	.word	0x00003300


	//   ....[8]....
        /*00c8*/ 	.word	0x00003510


	//   ....[9]....
        /*00cc*/ 	.word	0x00003540


	//   ....[10]....
        /*00d0*/ 	.word	0x00003e80


	//   ....[11]....
        /*00d4*/ 	.word	0x000040c0


	//----- nvinfo : EIATTR_VRC_CTA_INIT_COUNT
	.align		4
.L_43:
        /*00d8*/ 	.byte	0x02, 0x4a
        /*00da*/ 	.byte	0x80
	.zero		1


	//----- nvinfo : EIATTR_SYSCALL_OFFSETS
	.align		4
        /*00dc*/ 	.byte	0x04, 0x46
        /*00de*/ 	.short	(.L_45 - .L_44)


	//   ....[0]....
.L_44:
        /*00e0*/ 	.word	0x000065d0


	//   ....[1]....
        /*00e4*/ 	.word	0x000066c0


	//   ....[2]....
        /*00e8*/ 	.word	0x00006df0


	//   ....[3]....
        /*00ec*/ 	.word	0x000076b0


	//   ....[4]....
        /*00f0*/ 	.word	0x00007f20


	//   ....[5]....
        /*00f4*/ 	.word	0x00008770


	//----- nvinfo : EIATTR_MBARRIER_INSTR_OFFSETS
	.align		4
.L_45:
        /*00f8*/ 	.byte	0x04, 0x39
        /*00fa*/ 	.short	(.L_47 - .L_46)


	//   ....[0]....
.L_46:
        /*00fc*/ 	.word	0x000005e0
        /*0100*/ 	.word	0x000000ff
        /*0104*/ 	.word	0x00000000
        /*0108*/ 	.short	0x0100
        /*010a*/ 	.byte	0x04
	.zero		1


	//   ....[1]....
        /*010c*/ 	.word	0x000005f0
        /*0110*/ 	.word	0x000000ff
        /*0114*/ 	.word	0x00000040
        /*0118*/ 	.short	0x0100
        /*011a*/ 	.byte	0x04
	.zero		1


	//   ....[2]....
        /*011c*/ 	.word	0x00000600
        /*0120*/ 	.word	0x000000ff
        /*0124*/ 	.word	0x00000008
        /*0128*/ 	.short	0x0100
        /*012a*/ 	.byte	0x04
	.zero		1


	//   ....[3]....
        /*012c*/ 	.word	0x00000610
        /*0130*/ 	.word	0x000000ff
        /*0134*/ 	.word	0x00000048
        /*0138*/ 	.short	0x0100
        /*013a*/ 	.byte	0x04
	.zero		1


	//   ....[4]....
        /*013c*/ 	.word	0x00000620
        /*0140*/ 	.word	0x000000ff
        /*0144*/ 	.word	0x00000010
        /*0148*/ 	.short	0x0100
        /*014a*/ 	.byte	0x04
	.zero		1


	//   ....[5]....
        /*014c*/ 	.word	0x00000630
        /*0150*/ 	.word	0x000000ff
        /*0154*/ 	.word	0x00000050
        /*0158*/ 	.short	0x0100
        /*015a*/ 	.byte	0x04
	.zero		1


	//   ....[6]....
        /*015c*/ 	.word	0x00000640
        /*0160*/ 	.word	0x000000ff
        /*0164*/ 	.word	0x00000018
        /*0168*/ 	.short	0x0100
        /*016a*/ 	.byte	0x04
	.zero		1


	//   ....[7]....
        /*016c*/ 	.word	0x00000650
        /*0170*/ 	.word	0x000000ff
        /*0174*/ 	.word	0x00000058
        /*0178*/ 	.short	0x0100
        /*017a*/ 	.byte	0x04
	.zero		1


	//   ....[8]....
        /*017c*/ 	.word	0x00000660
        /*0180*/ 	.word	0x000000ff
        /*0184*/ 	.word	0x00000020
        /*0188*/ 	.short	0x0100
        /*018a*/ 	.byte	0x04
	.zero		1


	//   ....[9]....
        /*018c*/ 	.word	0x00000670
        /*0190*/ 	.word	0x000000ff
        /*0194*/ 	.word	0x00000060
        /*0198*/ 	.short	0x0100
        /*019a*/ 	.byte	0x04
	.zero		1


	//   ....[10]....
        /*019c*/ 	.word	0x00000680
        /*01a0*/ 	.word	0x000000ff
        /*01a4*/ 	.word	0x00000028
        /*01a8*/ 	.short	0x0100
        /*01aa*/ 	.byte	0x04
	.zero		1


	//   ....[11]....
        /*01ac*/ 	.word	0x00000690
        /*01b0*/ 	.word	0x000000ff
        /*01b4*/ 	.word	0x00000068
        /*01b8*/ 	.short	0x0100
        /*01ba*/ 	.byte	0x04
	.zero		1


	//   ....[12]....
        /*01bc*/ 	.word	0x000006a0
        /*01c0*/ 	.word	0x000000ff
        /*01c4*/ 	.word	0x00000030
        /*01c8*/ 	.short	0x0100
        /*01ca*/ 	.byte	0x04
	.zero		1


	//   ....[13]....
        /*01cc*/ 	.word	0x000006b0
        /*01d0*/ 	.word	0x000000ff
        /*01d4*/ 	.word	0x00000070
        /*01d8*/ 	.short	0x0100
        /*01da*/ 	.byte	0x04
	.zero		1


	//   ....[14]....
        /*01dc*/ 	.word	0x000006c0
        /*01e0*/ 	.word	0x000000ff
        /*01e4*/ 	.word	0x00000038
        /*01e8*/ 	.short	0x0100
        /*01ea*/ 	.byte	0x04
	.zero		1


	//   ....[15]....
        /*01ec*/ 	.word	0x000006d0
        /*01f0*/ 	.word	0x000000ff
        /*01f4*/ 	.word	0x00000078
        /*01f8*/ 	.short	0x0100
        /*01fa*/ 	.byte	0x04
	.zero		1


	//   ....[16]....
        /*01fc*/ 	.word	0x00000800
        /*0200*/ 	.word	0x000000ff
        /*0204*/ 	.word	0x00000080
        /*0208*/ 	.short	0x0100
        /*020a*/ 	.byte	0x04
	.zero		1


	//   ....[17]....
        /*020c*/ 	.word	0x00000810
        /*0210*/ 	.word	0x000000ff
        /*0214*/ 	.word	0x000000a0
        /*0218*/ 	.short	0x0100
        /*021a*/ 	.byte	0x04
	.zero		1


	//   ....[18]....
        /*021c*/ 	.word	0x00000820
        /*0220*/ 	.word	0x000000ff
        /*0224*/ 	.word	0x00000088
        /*0228*/ 	.short	0x0100
        /*022a*/ 	.byte	0x04
	.zero		1


	//   ....[19]....
        /*022c*/ 	.word	0x00000830
        /*0230*/ 	.word	0x000000ff
        /*0234*/ 	.word	0x000000a8
        /*0238*/ 	.short	0x0100
        /*023a*/ 	.byte	0x04
	.zero		1


	//   ....[20]....
        /*023c*/ 	.word	0x00000840
        /*0240*/ 	.word	0x000000ff
        /*0244*/ 	.word	0x00000090
        /*0248*/ 	.short	0x0100
        /*024a*/ 	.byte	0x04
	.zero		1


	//   ....[21]....
        /*024c*/ 	.word	0x00000850
        /*0250*/ 	.word	0x000000ff
        /*0254*/ 	.word	0x000000b0
        /*0258*/ 	.short	0x0100
        /*025a*/ 	.byte	0x04
	.zero		1


	//   ....[22]....
        /*025c*/ 	.word	0x00000860
        /*0260*/ 	.word	0x000000ff
        /*0264*/ 	.word	0x00000098
        /*0268*/ 	.short	0x0100
        /*026a*/ 	.byte	0x04
	.zero		1


	//   ....[23]....
        /*026c*/ 	.word	0x00000870
        /*0270*/ 	.word	0x000000ff
        /*0274*/ 	.word	0x000000b8
        /*0278*/ 	.short	0x0100
        /*027a*/ 	.byte	0x04
	.zero		1


	//   ....[24]....
        /*027c*/ 	.word	0x00000960
        /*0280*/ 	.word	0x000000ff
        /*0284*/ 	.word	0x000000c0
        /*0288*/ 	.short	0x0100
        /*028a*/ 	.byte	0x06
	.zero		1


	//   ....[25]....
        /*028c*/ 	.word	0x00000970
        /*0290*/ 	.word	0x000000ff
        /*0294*/ 	.word	0x000000c8
        /*0298*/ 	.short	0x0100
        /*029a*/ 	.byte	0x06
	.zero		1


	//   ....[26]....
        /*029c*/ 	.word	0x00000ab0
        /*02a0*/ 	.word	0x000000ff
        /*02a4*/ 	.word	0x000000d0
        /*02a8*/ 	.short	0x0100
        /*02aa*/ 	.byte	0x06
	.zero		1


	//   ....[27]....
        /*02ac*/ 	.word	0x00000ac0
        /*02b0*/ 	.word	0x000000ff
        /*02b4*/ 	.word	0x000000d8
        /*02b8*/ 	.short	0x0100
        /*02ba*/ 	.byte	0x06
	.zero		1


	//   ....[28]....
        /*02bc*/ 	.word	0x00000c10
        /*02c0*/ 	.word	0x000000ff
        /*02c4*/ 	.word	0x000000e0
        /*02c8*/ 	.short	0x0100
        /*02ca*/ 	.byte	0x04
	.zero		1


	//   ....[29]....
        /*02cc*/ 	.word	0x00000c20
        /*02d0*/ 	.word	0x000000ff
        /*02d4*/ 	.word	0x000000f0
        /*02d8*/ 	.short	0x0100
        /*02da*/ 	.byte	0x04
	.zero		1


	//   ....[30]....
        /*02dc*/ 	.word	0x00000c30
        /*02e0*/ 	.word	0x000000ff
        /*02e4*/ 	.word	0x000000e8
        /*02e8*/ 	.short	0x0100
        /*02ea*/ 	.byte	0x04
	.zero		1


	//   ....[31]....
        /*02ec*/ 	.word	0x00000c40
        /*02f0*/ 	.word	0x000000ff
        /*02f4*/ 	.word	0x000000f8
        /*02f8*/ 	.short	0x0100
        /*02fa*/ 	.byte	0x04
	.zero		1


	//   ....[32]....
        /*02fc*/ 	.word	0x000017f0
        /*0300*/ 	.word	0x000000ff
        /*0304*/ 	.word	0x00000040
        /*0308*/ 	.short	0x010a
        /*030a*/ 	.byte	0x07
	.zero		1


	//   ....[33]....
        /*030c*/ 	.word	0x00001b30
        /*0310*/ 	.word	0x000000ff
        /*0314*/ 	.word	0x00000040
        /*0318*/ 	.short	0x010a
        /*031a*/ 	.byte	0x29
	.zero		1


	//   ....[34]....
        /*031c*/ 	.word	0x00001ca0
        /*0320*/ 	.word	0x000000ff
        /*0324*/ 	.word	0x00000040
        /*0328*/ 	.short	0x010a
        /*032a*/ 	.byte	0x08
	.zero		1


	//   ....[35]....
        /*032c*/ 	.word	0x00001f00
        /*0330*/ 	.word	0x000000ff
        /*0334*/ 	.word	0x000000c8
        /*0338*/ 	.short	0x0101
        /*033a*/ 	.byte	0x1f
	.zero		1


	//   ....[36]....
        /*033c*/ 	.word	0x00001f30
        /*0340*/ 	.word	0x000000ff
        /*0344*/ 	.word	0x00000040
        /*0348*/ 	.short	0x010a
        /*034a*/ 	.byte	0x04
	.zero		1


	//   ....[37]....
        /*034c*/ 	.word	0x00002080
        /*0350*/ 	.word	0x000000ff
        /*0354*/ 	.word	0x00000040
        /*0358*/ 	.short	0x010a
        /*035a*/ 	.byte	0x21
	.zero		1


	//   ....[38]....
        /*035c*/ 	.word	0x000021f0
        /*0360*/ 	.word	0x000000ff
        /*0364*/ 	.word	0x00000040
        /*0368*/ 	.short	0x010a
        /*036a*/ 	.byte	0x08
	.zero		1


	//   ....[39]....
        /*036c*/ 	.word	0x00002440
        /*0370*/ 	.word	0x000000ff
        /*0374*/ 	.word	0x000000d0
        /*0378*/ 	.short	0x010a
        /*037a*/ 	.byte	0x1f
	.zero		1


	//   ....[40]....
        /*037c*/ 	.word	0x00002500
        /*0380*/ 	.word	0x000000ff
        /*0384*/ 	.word	0x00000000
        /*0388*/ 	.short	0x0101
        /*038a*/ 	.byte	0x04
	.zero		1


	//   ....[41]....
        /*038c*/ 	.word	0x00002af0
        /*0390*/ 	.word	0x000000ff
        /*0394*/ 	.word	0x00000000
        /*0398*/ 	.short	0x010a
        /*039a*/ 	.byte	0x04
	.zero		1


	//   ....[42]....
        /*039c*/ 	.word	0x00002b90
        /*03a0*/ 	.word	0x000000ff
        /*03a4*/ 	.word	0x00000000
        /*03a8*/ 	.short	0x010a
        /*03aa*/ 	.byte	0x05
	.zero		1


	//   ....[43]....
        /*03ac*/ 	.word	0x00002c30
        /*03b0*/ 	.word	0x000000ff
        /*03b4*/ 	.word	0x00000000
        /*03b8*/ 	.short	0x010a
        /*03ba*/ 	.byte	0x05
	.zero		1


	//   ....[44]....
        /*03bc*/ 	.word	0x00002cd0
        /*03c0*/ 	.word	0x000000ff
        /*03c4*/ 	.word	0x00000000
        /*03c8*/ 	.short	0x010a
        /*03ca*/ 	.byte	0x05
	.zero		1


	//   ....[45]....
        /*03cc*/ 	.word	0x00002d70
        /*03d0*/ 	.word	0x000000ff
        /*03d4*/ 	.word	0x00000000
        /*03d8*/ 	.short	0x010a
        /*03da*/ 	.byte	0x05
	.zero		1


	//   ....[46]....
        /*03dc*/ 	.word	0x00002e10
        /*03e0*/ 	.word	0x000000ff
        /*03e4*/ 	.word	0x00000000
        /*03e8*/ 	.short	0x010a
        /*03ea*/ 	.byte	0x05
	.zero		1


	//   ....[47]....
        /*03ec*/ 	.word	0x00002eb0
        /*03f0*/ 	.word	0x000000ff
        /*03f4*/ 	.word	0x00000000
        /*03f8*/ 	.short	0x010a
        /*03fa*/ 	.byte	0x05
	.zero		1


	//   ....[48]....
        /*03fc*/ 	.word	0x00002f60
        /*0400*/ 	.word	0x00000000
        /*0404*/ 	.word	0x00000000
        /*0408*/ 	.short	0x010a
        /*040a*/ 	.byte	0xff
	.zero		1


	//   ....[49]....
        /*040c*/ 	.word	0x000030b0
        /*0410*/ 	.word	0x000000ff
        /*0414*/ 	.word	0x000000d8
        /*0418*/ 	.short	0x010a
        /*041a*/ 	.byte	0x04
	.zero		1


	//   ....[50]....
        /*041c*/ 	.word	0x00003150
        /*0420*/ 	.word	0x000000ff
        /*0424*/ 	.word	0x000000d0
        /*0428*/ 	.short	0x010a
        /*042a*/ 	.byte	0x04
	.zero		1


	//   ....[51]....
        /*042c*/ 	.word	0x000031f0
        /*0430*/ 	.word	0x000000ff
        /*0434*/ 	.word	0x00000000
        /*0438*/ 	.short	0x0101
        /*043a*/ 	.byte	0x05
	.zero		1


	//   ....[52]....
        /*043c*/ 	.word	0x00003230
        /*0440*/ 	.word	0x000000ff
        /*0444*/ 	.word	0x000000d8
        /*0448*/ 	.short	0x0106
        /*044a*/ 	.byte	0x04
	.zero		1


	//   ....[53]....
        /*044c*/ 	.word	0x00003270
        /*0450*/ 	.word	0x00000000
        /*0454*/ 	.word	0x000000d8
        /*0458*/ 	.short	0x010a
        /*045a*/ 	.byte	0xff
	.zero		1


	//   ....[54]....
        /*045c*/ 	.word	0x000037c0
        /*0460*/ 	.word	0x000000ff
        /*0464*/ 	.word	0x000000d0
        /*0468*/ 	.short	0x010a
        /*046a*/ 	.byte	0x15
	.zero		1


	//   ....[55]....
        /*046c*/ 	.word	0x00003870
        /*0470*/ 	.word	0x000000ff
        /*0474*/ 	.word	0x00000000
        /*0478*/ 	.short	0x0101
        /*047a*/ 	.byte	0x23
	.zero		1


	//   ....[56]....
        /*047c*/ 	.word	0x00003880
        /*0480*/ 	.word	0x000000ff
        /*0484*/ 	.word	0x000000f0
        /*0488*/ 	.short	0x010a
        /*048a*/ 	.byte	0x19
	.zero		1


	//   ....[57]....
        /*048c*/ 	.word	0x00003940
        /*0490*/ 	.word	0x000000ff
        /*0494*/ 	.word	0x00000000
        /*0498*/ 	.short	0x010a
        /*049a*/ 	.byte	0x04
	.zero		1


	//   ....[58]....
        /*049c*/ 	.word	0x000039a0
        /*04a0*/ 	.word	0x000000ff
        /*04a4*/ 	.word	0x00000000
        /*04a8*/ 	.short	0x010a
        /*04aa*/ 	.byte	0x11
	.zero		1


	//   ....[59]....
        /*04ac*/ 	.word	0x00003af0
        /*04b0*/ 	.word	0x000000ff
        /*04b4*/ 	.word	0x00000000
        /*04b8*/ 	.short	0x010a
        /*04ba*/ 	.byte	0x04
	.zero		1


	//   ....[60]....
        /*04bc*/ 	.word	0x00003dd0
        /*04c0*/ 	.word	0x000000ff
        /*04c4*/ 	.word	0x00000000
        /*04c8*/ 	.short	0x010a
        /*04ca*/ 	.byte	0x04
	.zero		1


	//   ....[61]....
        /*04cc*/ 	.word	0x00003e60
        /*04d0*/ 	.word	0x000000ff
        /*04d4*/ 	.word	0x00000000
        /*04d8*/ 	.short	0x010a
        /*04da*/ 	.byte	0x04
	.zero		1


	//   ....[62]....
        /*04dc*/ 	.word	0x00004550
        /*04e0*/ 	.word	0x000000ff
        /*04e4*/ 	.word	0x000000d0
        /*04e8*/ 	.short	0x010a
        /*04ea*/ 	.byte	0x1f
	.zero		1


	//   ....[63]....
        /*04ec*/ 	.word	0x000045e0
        /*04f0*/ 	.word	0x000000ff
        /*04f4*/ 	.word	0x00000000
        /*04f8*/ 	.short	0x0101
        /*04fa*/ 	.byte	0x38
	.zero		1


	//   ....[64]....
        /*04fc*/ 	.word	0x00004b10
        /*0500*/ 	.word	0x000000ff
        /*0504*/ 	.word	0x000000c8
        /*0508*/ 	.short	0x010a
        /*050a*/ 	.byte	0x1f
	.zero		1


	//   ....[65]....
        /*050c*/ 	.word	0x00004fc0
        /*0510*/ 	.word	0x000000ff
        /*0514*/ 	.word	0x000000a0
        /*0518*/ 	.short	0x010a
        /*051a*/ 	.byte	0x1f
	.zero		1


	//   ....[66]....
        /*051c*/ 	.word	0x00005110
        /*0520*/ 	.word	0x000000ff
        /*0524*/ 	.word	0x00000080
        /*0528*/ 	.short	0x010b
        /*052a*/ 	.byte	0x1f
	.zero		1


	//   ....[67]....
        /*052c*/ 	.word	0x00005120
        /*0530*/ 	.word	0x000000ff
        /*0534*/ 	.word	0x00000000
        /*0538*/ 	.short	0x0101
        /*053a*/ 	.byte	0x3d
	.zero		1


	//   ....[68]....
        /*053c*/ 	.word	0x00005130
        /*0540*/ 	.word	0x000000ff
        /*0544*/ 	.word	0x000000a8
        /*0548*/ 	.short	0x010a
        /*054a*/ 	.byte	0x1f
	.zero		1


	//   ....[69]....
        /*054c*/ 	.word	0x00005290
        /*0550*/ 	.word	0x000000ff
        /*0554*/ 	.word	0x00000088
        /*0558*/ 	.short	0x010b
        /*055a*/ 	.byte	0x1f
	.zero		1


	//   ....[70]....
        /*055c*/ 	.word	0x000052a0
        /*0560*/ 	.word	0x000000ff
        /*0564*/ 	.word	0x00000000
        /*0568*/ 	.short	0x0101
        /*056a*/ 	.byte	0x3c
	.zero		1


	//   ....[71]....
        /*056c*/ 	.word	0x000052b0
        /*0570*/ 	.word	0x000000ff
        /*0574*/ 	.word	0x000000b0
        /*0578*/ 	.short	0x010a
        /*057a*/ 	.byte	0x1f
	.zero		1


	//   ....[72]....
        /*057c*/ 	.word	0x00005410
        /*0580*/ 	.word	0x000000ff
        /*0584*/ 	.word	0x00000090
        /*0588*/ 	.short	0x010b
        /*058a*/ 	.byte	0x1f
	.zero		1


	//   ....[73]....
        /*058c*/ 	.word	0x00005420
        /*0590*/ 	.word	0x000000ff
        /*0594*/ 	.word	0x00000000
        /*0598*/ 	.short	0x0101
        /*059a*/ 	.byte	0x3b
	.zero		1


	//   ....[74]....
        /*059c*/ 	.word	0x00005440
        /*05a0*/ 	.word	0x000000ff
        /*05a4*/ 	.word	0x000000b8
        /*05a8*/ 	.short	0x010a
        /*05aa*/ 	.byte	0x1f
	.zero		1


	//   ....[75]....
        /*05ac*/ 	.word	0x00005620
        /*05b0*/ 	.word	0x000000ff
        /*05b4*/ 	.word	0x00000098
        /*05b8*/ 	.short	0x010b
        /*05ba*/ 	.byte	0x1f
	.zero		1


	//   ....[76]....
        /*05bc*/ 	.word	0x00005630
        /*05c0*/ 	.word	0x000000ff
        /*05c4*/ 	.word	0x00000000
        /*05c8*/ 	.short	0x0101
        /*05ca*/ 	.byte	0x3a
	.zero		1


	//   ....[77]....
        /*05cc*/ 	.word	0x00005660
        /*05d0*/ 	.word	0x000000ff
        /*05d4*/ 	.word	0x000000a0
        /*05d8*/ 	.short	0x010a
        /*05da*/ 	.byte	0x1f
	.zero		1


	//   ....[78]....
        /*05dc*/ 	.word	0x00005680
        /*05e0*/ 	.word	0x000000ff
        /*05e4*/ 	.word	0x000000a8
        /*05e8*/ 	.short	0x010a
        /*05ea*/ 	.byte	0x1f
	.zero		1


	//   ....[79]....
        /*05ec*/ 	.word	0x000056a0
        /*05f0*/ 	.word	0x000000ff
        /*05f4*/ 	.word	0x000000b0
        /*05f8*/ 	.short	0x010a
        /*05fa*/ 	.byte	0x1f
	.zero		1


	//   ....[80]....
        /*05fc*/ 	.word	0x000056e0
        /*0600*/ 	.word	0x00000000
        /*0604*/ 	.word	0x000000b8
        /*0608*/ 	.short	0x010a
        /*060a*/ 	.byte	0xff
	.zero		1


	//   ....[81]....
        /*060c*/ 	.word	0x00005a80
        /*0610*/ 	.word	0x000000ff
        /*0614*/ 	.word	0x000000d0
        /*0618*/ 	.short	0x010a
        /*061a*/ 	.byte	0x30
	.zero		1


	//   ....[82]....
        /*061c*/ 	.word	0x00005b50
        /*0620*/ 	.word	0x000000ff
        /*0624*/ 	.word	0x00000000
        /*0628*/ 	.short	0x0101
        /*062a*/ 	.byte	0x04
	.zero		1


	//   ....[83]....
        /*062c*/ 	.word	0x00006b30
        /*0630*/ 	.word	0x000000ff
        /*0634*/ 	.word	0x00000080
        /*0638*/ 	.short	0x010a
        /*063a*/ 	.byte	0x30
	.zero		1


	//   ....[84]....
        /*063c*/ 	.word	0x00006b50
        /*0640*/ 	.word	0x00000043
        /*0644*/ 	.word	0x000000e0
        /*0648*/ 	.short	0x010a
        /*064a*/ 	.byte	0xff
	.zero		1


	//   ....[85]....
        /*064c*/ 	.word	0x00006c10
        /*0650*/ 	.word	0x000000ff
        /*0654*/ 	.word	0x00000080
        /*0658*/ 	.short	0x010a
        /*065a*/ 	.byte	0x30
	.zero		1


	//   ....[86]....
        /*065c*/ 	.word	0x00006cd0
        /*0660*/ 	.word	0x00000043
        /*0664*/ 	.word	0x000000e0
        /*0668*/ 	.short	0x010a
        /*066a*/ 	.byte	0xff
	.zero		1


	//   ....[87]....
        /*066c*/ 	.word	0x00007420
        /*0670*/ 	.word	0x00000000
        /*0674*/ 	.word	0x00000000
        /*0678*/ 	.short	0x0101
        /*067a*/ 	.byte	0xff
	.zero		1


	//   ....[88]....
        /*067c*/ 	.word	0x00007430
        /*0680*/ 	.word	0x00000004
        /*0684*/ 	.word	0x00000080
        /*0688*/ 	.short	0x010a
        /*068a*/ 	.byte	0xff
	.zero		1


	//   ....[89]....
        /*068c*/ 	.word	0x000074e0
        /*0690*/ 	.word	0x00000004
        /*0694*/ 	.word	0x00000080
        /*0698*/ 	.short	0x010a
        /*069a*/ 	.byte	0xff
	.zero		1


	//   ....[90]....
        /*069c*/ 	.word	0x00007c90
        /*06a0*/ 	.word	0x00000000
        /*06a4*/ 	.word	0x00000000
        /*06a8*/ 	.short	0x0101
        /*06aa*/ 	.byte	0xff
	.zero		1


	//   ....[91]....
        /*06ac*/ 	.word	0x00007cb0
        /*06b0*/ 	.word	0x00000002
        /*06b4*/ 	.word	0x00000080
        /*06b8*/ 	.short	0x010a
        /*06ba*/ 	.byte	0xff
	.zero		1


	//   ....[92]....
        /*06bc*/ 	.word	0x00007d50
        /*06c0*/ 	.word	0x00000002
        /*06c4*/ 	.word	0x00000080
        /*06c8*/ 	.short	0x010a
        /*06ca*/ 	.byte	0xff
	.zero		1


	//   ....[93]....
        /*06cc*/ 	.word	0x000084f0
        /*06d0*/ 	.word	0x00000000
        /*06d4*/ 	.word	0x00000000
        /*06d8*/ 	.short	0x0101
        /*06da*/ 	.byte	0xff
	.zero		1


	//   ....[94]....
        /*06dc*/ 	.word	0x00008510
        /*06e0*/ 	.word	0x00000003
        /*06e4*/ 	.word	0x00000080
        /*06e8*/ 	.short	0x010a
        /*06ea*/ 	.byte	0xff
	.zero		1


	//   ....[95]....
        /*06ec*/ 	.word	0x000085b0
        /*06f0*/ 	.word	0x00000003
        /*06f4*/ 	.word	0x00000080
        /*06f8*/ 	.short	0x010a
        /*06fa*/ 	.byte	0xff
	.zero		1


	//   ....[96]....
        /*06fc*/ 	.word	0x000089b0
        /*0700*/ 	.word	0x000000ff
        /*0704*/ 	.word	0x00000000
        /*0708*/ 	.short	0x0101
        /*070a*/ 	.byte	0x04
	.zero		1


	//   ....[97]....
        /*070c*/ 	.word	0x00008db0
        /*0710*/ 	.word	0x00000000
        /*0714*/ 	.word	0x00000000
        /*0718*/ 	.short	0x0101
        /*071a*/ 	.byte	0xff
	.zero		1


	//   ....[98]....
        /*071c*/ 	.word	0x00009030
        /*0720*/ 	.word	0x000000ff
        /*0724*/ 	.word	0x00000000
        /*0728*/ 	.short	0x0101
        /*072a*/ 	.byte	0x04
	.zero		1


	//   ....[99]....
        /*072c*/ 	.word	0x00009060
        /*0730*/ 	.word	0x00000000
        /*0734*/ 	.word	0x00000040
        /*0738*/ 	.short	0x010a
        /*073a*/ 	.byte	0xff
	.zero		1


	//   ....[100]....
        /*073c*/ 	.word	0x000090c0
        /*0740*/ 	.word	0x00000000
        /*0744*/ 	.word	0x00000040
        /*0748*/ 	.short	0x010a
        /*074a*/ 	.byte	0xff
	.zero		1


	//   ....[101]....
        /*074c*/ 	.word	0x00009120
        /*0750*/ 	.word	0x00000000
        /*0754*/ 	.word	0x000000d0
        /*0758*/ 	.short	0x010a
        /*075a*/ 	.byte	0xff
	.zero		1


	//   ....[102]....
        /*075c*/ 	.word	0x00009180
        /*0760*/ 	.word	0x00000000
        /*0764*/ 	.word	0x00000000
        /*0768*/ 	.short	0x010a
        /*076a*/ 	.byte	0xff
	.zero		1


	//   ....[103]....
        /*076c*/ 	.word	0x000091e0
        /*0770*/ 	.word	0x00000000
        /*0774*/ 	.word	0x00000000
        /*0778*/ 	.short	0x010a
        /*077a*/ 	.byte	0xff
	.zero		1


	//   ....[104]....
        /*077c*/ 	.word	0x00009240
        /*0780*/ 	.word	0x00000000
        /*0784*/ 	.word	0x00000000
        /*0788*/ 	.short	0x010a
        /*078a*/ 	.byte	0xff
	.zero		1


	//   ....[105]....
        /*078c*/ 	.word	0x000092a0
        /*0790*/ 	.word	0x00000000
        /*0794*/ 	.word	0x00000000
        /*0798*/ 	.short	0x010a
        /*079a*/ 	.byte	0xff
	.zero		1


	//   ....[106]....
        /*079c*/ 	.word	0x00009300
        /*07a0*/ 	.word	0x00000000
        /*07a4*/ 	.word	0x00000000
        /*07a8*/ 	.short	0x010a
        /*07aa*/ 	.byte	0xff
	.zero		1


	//   ....[107]....
        /*07ac*/ 	.word	0x00009360
        /*07b0*/ 	.word	0x00000000
        /*07b4*/ 	.word	0x00000000
        /*07b8*/ 	.short	0x010a
        /*07ba*/ 	.byte	0xff
	.zero		1


	//   ....[108]....
        /*07bc*/ 	.word	0x000093c0
        /*07c0*/ 	.word	0x00000000
        /*07c4*/ 	.word	0x00000000
        /*07c8*/ 	.short	0x010a
        /*07ca*/ 	.byte	0xff
	.zero		1


	//   ....[109]....
        /*07cc*/ 	.word	0x00009420
        /*07d0*/ 	.word	0x00000004
        /*07d4*/ 	.word	0x000000d8
        /*07d8*/ 	.short	0x010a
        /*07da*/ 	.byte	0xff
	.zero		1


	//   ....[110]....
        /*07dc*/ 	.word	0x00009480
        /*07e0*/ 	.word	0x00000004
        /*07e4*/ 	.word	0x000000d0
        /*07e8*/ 	.short	0x010a
        /*07ea*/ 	.byte	0xff
	.zero		1


	//   ....[111]....
        /*07ec*/ 	.word	0x000094e0
        /*07f0*/ 	.word	0x00000000
        /*07f4*/ 	.word	0x000000d0
        /*07f8*/ 	.short	0x010a
        /*07fa*/ 	.byte	0xff
	.zero		1


	//   ....[112]....
        /*07fc*/ 	.word	0x00009540
        /*0800*/ 	.word	0x00000000
        /*0804*/ 	.word	0x000000f0
        /*0808*/ 	.short	0x010a
        /*080a*/ 	.byte	0xff
	.zero		1


	//   ....[113]....
        /*080c*/ 	.word	0x000095a0
        /*0810*/ 	.word	0x00000000
        /*0814*/ 	.word	0x00000000
        /*0818*/ 	.short	0x010a
        /*081a*/ 	.byte	0xff
	.zero		1


	//   ....[114]....
        /*081c*/ 	.word	0x00009600
        /*0820*/ 	.word	0x00000000
        /*0824*/ 	.word	0x00000000
        /*0828*/ 	.short	0x010a
        /*082a*/ 	.byte	0xff
	.zero		1


	//   ....[115]....
        /*082c*/ 	.word	0x00009660
        /*0830*/ 	.word	0x00000000
        /*0834*/ 	.word	0x00000000
        /*0838*/ 	.short	0x010a
        /*083a*/ 	.byte	0xff
	.zero		1


	//   ....[116]....
        /*083c*/ 	.word	0x000096c0
        /*0840*/ 	.word	0x00000000
        /*0844*/ 	.word	0x000000d0
        /*0848*/ 	.short	0x010a
        /*084a*/ 	.byte	0xff
	.zero		1


	//   ....[117]....
        /*084c*/ 	.word	0x00009720
        /*0850*/ 	.word	0x00000003
        /*0854*/ 	.word	0x000000c8
        /*0858*/ 	.short	0x010a
        /*085a*/ 	.byte	0xff
	.zero		1


	//   ....[118]....
        /*085c*/ 	.word	0x00009780
        /*0860*/ 	.word	0x00000000
        /*0864*/ 	.word	0x000000a0
        /*0868*/ 	.short	0x010a
        /*086a*/ 	.byte	0xff
	.zero		1


	//   ....[119]....
        /*086c*/ 	.word	0x000097e0
        /*0870*/ 	.word	0x00000000
        /*0874*/ 	.word	0x000000a8
        /*0878*/ 	.short	0x010a
        /*087a*/ 	.byte	0xff
	.zero		1


	//   ....[120]....
        /*087c*/ 	.word	0x00009840
        /*0880*/ 	.word	0x00000000
        /*0884*/ 	.word	0x000000b0
        /*0888*/ 	.short	0x010a
        /*088a*/ 	.byte	0xff
	.zero		1


	//   ....[121]....
        /*088c*/ 	.word	0x000098a0
        /*0890*/ 	.word	0x00000000
        /*0894*/ 	.word	0x000000b8
        /*0898*/ 	.short	0x010a
        /*089a*/ 	.byte	0xff
	.zero		1


	//   ....[122]....
        /*089c*/ 	.word	0x00009900
        /*08a0*/ 	.word	0x00000000
        /*08a4*/ 	.word	0x000000a0
        /*08a8*/ 	.short	0x010a
        /*08aa*/ 	.byte	0xff
	.zero		1


	//   ....[123]....
        /*08ac*/ 	.word	0x00009960
        /*08b0*/ 	.word	0x00000000
        /*08b4*/ 	.word	0x000000a8
        /*08b8*/ 	.short	0x010a
        /*08ba*/ 	.byte	0xff
	.zero		1


	//   ....[124]....
        /*08bc*/ 	.word	0x000099c0
        /*08c0*/ 	.word	0x00000000
        /*08c4*/ 	.word	0x000000b0
        /*08c8*/ 	.short	0x010a
        /*08ca*/ 	.byte	0xff
	.zero		1


	//   ....[125]....
        /*08cc*/ 	.word	0x00009a20
        /*08d0*/ 	.word	0x00000000
        /*08d4*/ 	.word	0x000000d0
        /*08d8*/ 	.short	0x010a
        /*08da*/ 	.byte	0xff
	.zero		1


	//   ....[126]....
        /*08dc*/ 	.word	0x00009a80
        /*08e0*/ 	.word	0x00000002
        /*08e4*/ 	.word	0x00000080
        /*08e8*/ 	.short	0x010a
        /*08ea*/ 	.byte	0xff
	.zero		1


	//   ....[127]....
        /*08ec*/ 	.word	0x00009ad0
        /*08f0*/ 	.word	0x00000043
        /*08f4*/ 	.word	0x000000e0
        /*08f8*/ 	.short	0x010a
        /*08fa*/ 	.byte	0xff
	.zero		1


	//   ....[128]....
        /*08fc*/ 	.word	0x00009b20
        /*0900*/ 	.word	0x00000004
        /*0904*/ 	.word	0x00000080
        /*0908*/ 	.short	0x010a
        /*090a*/ 	.byte	0xff
	.zero		1


	//   ....[129]....
        /*090c*/ 	.word	0x00009b70
        /*0910*/ 	.word	0x00000002
        /*0914*/ 	.word	0x00000080
        /*0918*/ 	.short	0x010a
        /*091a*/ 	.byte	0xff
	.zero		1


	//   ....[130]....
        /*091c*/ 	.word	0x00009bc0
        /*0920*/ 	.word	0x00000003
        /*0924*/ 	.word	0x00000080
        /*0928*/ 	.short	0x010a
        /*092a*/ 	.byte	0xff
	.zero		1


	//----- nvinfo : EIATTR_NUM_MBARRIERS
	.align		4
.L_47:
        /*092c*/ 	.byte	0x03, 0x38
        /*092e*/ 	.short	0x0020


	//----- nvinfo : EIATTR_EXIT_INSTR_OFFSETS
	.align		4
        /*0930*/ 	.byte	0x04, 0x1c
        /*0932*/ 	.short	(.L_49 - .L_48)


	//   ....[0]....
.L_48:
        /*0934*/ 	.word	0x00002f90


	//   ....[1]....
        /*0938*/ 	.word	0x00003240


	//   ....[2]....
        /*093c*/ 	.word	0x000032a0


	//   ....[3]....
        /*0940*/ 	.word	0x000040d0


	//   ....[4]....
        /*0944*/ 	.word	0x00005710


	//   ....[5]....
        /*0948*/ 	.word	0x00005750


	//   ....[6]....
        /*094c*/ 	.word	0x00008f10


	//   ....[7]....
        /*0950*/ 	.word	0x00008f90


	//   ....[8]....
        /*0954*/ 	.word	0x00008fc0


	//   ....[9]....
        /*0958*/ 	.word	0x00009040


	//----- nvinfo : EIATTR_MAX_THREADS
	.align		4
.L_49:
        /*095c*/ 	.byte	0x04, 0x05
        /*095e*/ 	.short	(.L_51 - .L_50)
.L_50:
        /*0960*/ 	.word	0x00000100
        /*0964*/ 	.word	0x00000001
        /*0968*/ 	.word	0x00000001


	//----- nvinfo : EIATTR_CRS_STACK_SIZE
	.align		4
.L_51:
        /*096c*/ 	.byte	0x04, 0x1e
        /*096e*/ 	.short	(.L_53 - .L_52)
.L_52:
        /*0970*/ 	.word	0x00000000


	//----- nvinfo : EIATTR_CBANK_PARAM_SIZE
	.align		4
.L_53:
        /*0974*/ 	.byte	0x03, 0x19
        /*0976*/ 	.short	0x0800


	//----- nvinfo : EIATTR_PARAM_CBANK
	.align		4
        /*0978*/ 	.byte	0x04, 0x0a
        /*097a*/ 	.short	(.L_55 - .L_54)
	.align		4
.L_54:
        /*097c*/ 	.word	index@(.nv.constant0._ZN7cutlass13device_kernelINS_4conv6kernel13ConvUniversalINS1_16ConvProblemShapeILNS1_8OperatorE2ELi2EEENS1_10collective14CollectiveConvINS1_47MainloopSm100TmaUmmaWarpSpecializedImplicitGemmILS5_2ELi8ELi2ELi1ELi2EN4cute5tupleIJNSA_1CILi1EEESD_SD_EEEEENSB_IJNSC_ILi64EEENSB_IJNSC_ILi128EEEEEENSB_IJSG_EEEEEENS_10bfloat16_tESL_NSA_8TiledMMAINSA_8MMA_AtomIJNSA_20SM100_MMA_F16BF16_SSISL_SL_fLi64ELi128ELNSA_4UMMA5MajorE1ELSQ_1ELNSP_7ScaleInE0ELSR_0EEEEEENSA_6LayoutISE_NSB_IJNSC_ILi0EEESV_SV_EEEEENSB_IJNSA_10UnderscoreESY_SY_EEEEENS7_6detail27Sm100ImplicitGemmTileTraitsINSA_13SM90_TMA_LOADENSA_14ComposedLayoutINSA_7SwizzleILi3ELi4ELi3EEENSA_18smem_ptr_flag_bitsILi16EEENSU_INSB_IJSG_NSC_ILi8EEEEEENSB_IJSD_SG_EEEEEEEvEENS12_INSA_20SM90_TMA_LOAD_IM2COLES1D_vEEEENS_8epilogue10collective18CollectiveEpilogueINS1I_23Sm100TmaWarpSpecializedILi4ELi2ELi16ELb1ELb0EEEJSK_NSB_IJNSU_ISG_SD_EENSU_INSC_ILi32EEESD_EEEEESL_NSB_IJlNSB_IJSD_llEEESV_EEESL_S1S_NS1I_6fusion15FusionCallbacksIS1M_NS1T_17LinearCombinationISL_fSL_fLNS_15FloatRoundStyleE2EEESK_S1Q_JEEENSA_5SM1004TMEM4LOAD26SM100_TMEM_LOAD_16dp256b4xES13_NS14_INS15_ILi2ELi4ELi3EEES18_NSU_INSB_IJS19_S1O_EEENSB_IJS1O_SD_EEEEEEENSA_17SM75_U32x4_LDSM_NENSA_14SM90_TMA_STOREES27_NSA_17SM90_U32x4_STSM_NENSA_39AutoVectorizingCopyWithAssumedAlignmentILi128EEEEEEvvEEEEvNT_6ParamsE)
        /*0980*/ 	.short	0x0380
        /*0982*/ 	.short	0x0800


	//----- nvinfo : EIATTR_SW_WAR
	.align		4
.L_55:
        /*0984*/ 	.byte	0x04, 0x36
        /*0986*/ 	.short	(.L_57 - .L_56)
.L_56:
        /*0988*/ 	.word	0x00000008
.L_57:


//--------------------- .nv.callgraph             --------------------------
	.section	.nv.callgraph,"",@"SHT_CUDA_CALLGRAPH"
	.align	4
	.sectionentsize	8
	.align		4
        /*0000*/ 	.word	0x00000000
	.align		4
        /*0004*/ 	.word	0xffffffff
	.align		4
        /*0008*/ 	.word	index@(_ZN7cutlass13device_kernelINS_4conv6kernel13ConvUniversalINS1_16ConvProblemShapeILNS1_8OperatorE2ELi2EEENS1_10collective14CollectiveConvINS1_47MainloopSm100TmaUmmaWarpSpecializedImplicitGemmILS5_2ELi8ELi2ELi1ELi2EN4cute5tupleIJNSA_1CILi1EEESD_SD_EEEEENSB_IJNSC_ILi64EEENSB_IJNSC_ILi128EEEEEENSB_IJSG_EEEEEENS_10bfloat16_tESL_NSA_8TiledMMAINSA_8MMA_AtomIJNSA_20SM100_MMA_F16BF16_SSISL_SL_fLi64ELi128ELNSA_4UMMA5MajorE1ELSQ_1ELNSP_7ScaleInE0ELSR_0EEEEEENSA_6LayoutISE_NSB_IJNSC_ILi0EEESV_SV_EEEEENSB_IJNSA_10UnderscoreESY_SY_EEEEENS7_6detail27Sm100ImplicitGemmTileTraitsINSA_13SM90_TMA_LOADENSA_14ComposedLayoutINSA_7SwizzleILi3ELi4ELi3EEENSA_18smem_ptr_flag_bitsILi16EEENSU_INSB_IJSG_NSC_ILi8EEEEEENSB_IJSD_SG_EEEEEEEvEENS12_INSA_20SM90_TMA_LOAD_IM2COLES1D_vEEEENS_8epilogue10collective18CollectiveEpilogueINS1I_23Sm100TmaWarpSpecializedILi4ELi2ELi16ELb1ELb0EEEJSK_NSB_IJNSU_ISG_SD_EENSU_INSC_ILi32EEESD_EEEEESL_NSB_IJlNSB_IJSD_llEEESV_EEESL_S1S_NS1I_6fusion15FusionCallbacksIS1M_NS1T_17LinearCombinationISL_fSL_fLNS_15FloatRoundStyleE2EEESK_S1Q_JEEENSA_5SM1004TMEM4LOAD26SM100_TMEM_LOAD_16dp256b4xES13_NS14_INS15_ILi2ELi4ELi3EEES18_NSU_INSB_IJS19_S1O_EEENSB_IJS1O_SD_EEEEEEENSA_17SM75_U32x4_LDSM_NENSA_14SM90_TMA_STOREES27_NSA_17SM90_U32x4_STSM_NENSA_39AutoVectorizingCopyWithAssumedAlignmentILi128EEEEEEvvEEEEvNT_6ParamsE)
	.align		4
        /*000c*/ 	.word	index@(__assertfail)
	.align		4
        /*0010*/ 	.word	0x00000000
	.align		4
        /*0014*/ 	.word	0xfffffffe
	.align		4
        /*0018*/ 	.word	0x00000000
	.align		4
        /*001c*/ 	.word	0xfffffffd
	.align		4
        /*0020*/ 	.word	0x00000000
	.align		4
        /*0024*/ 	.word	0xfffffffc


//--------------------- .nv.constant4             --------------------------
	.section	.nv.constant4,"a",@progbits
	.align	8
	.align		8
.nv.constant4:
        /*0000*/ 	.dword	__assertfail
	.align		8
        /*0008*/ 	.dword	__unnamed_1
	.align		8
        /*0010*/ 	.dword	__unnamed_2
	.align		8
        /*0018*/ 	.dword	_ZN39_INTERNAL_0a1a1a50_4_k_cu_13ab7ec7_29714cuda3std3__45__cpo5beginE
	.align		8
        /*0020*/ 	.dword	_ZN39_INTERNAL_0a1a1a50_4_k_cu_13ab7ec7_29714cuda3std3__45__cpo3endE
	.align		8
        /*0028*/ 	.dword	_ZN39_INTERNAL_0a1a1a50_4_k_cu_13ab7ec7_29714cuda3std3__45__cpo6cbeginE
	.align		8
        /*0030*/ 	.dword	_ZN39_INTERNAL_0a1a1a50_4_k_cu_13ab7ec7_29714cuda3std3__45__cpo4cendE
	.align		8
        /*0038*/ 	.dword	_ZN39_INTERNAL_0a1a1a50_4_k_cu_13ab7ec7_29714cuda3std3__441_GLOBAL__N__0a1a1a50_4_k_cu_13ab7ec7_29716ignoreE
	.align		8
        /*0040*/ 	.dword	_ZN39_INTERNAL_0a1a1a50_4_k_cu_13ab7ec7_29714cuda3std3__419piecewise_constructE
	.align		8
        /*0048*/ 	.dword	_ZN39_INTERNAL_0a1a1a50_4_k_cu_13ab7ec7_29714cuda3std3__48in_placeE
	.align		8
        /*0050*/ 	.dword	_ZN39_INTERNAL_0a1a1a50_4_k_cu_13ab7ec7_29714cuda3std6ranges3__45__cpo4swapE
	.align		8
        /*0058*/ 	.dword	_ZN39_INTERNAL_0a1a1a50_4_k_cu_13ab7ec7_29714cuda3std6ranges3__45__cpo9iter_moveE
	.align		8
        /*0060*/ 	.dword	_ZN39_INTERNAL_0a1a1a50_4_k_cu_13ab7ec7_29714cute7productE
	.align		8
        /*0068*/ 	.dword	_ZN39_INTERNAL_0a1a1a50_4_k_cu_13ab7ec7_29714cute1_E
	.align		8
        /*0070*/ 	.dword	$str$27
	.align		8
        /*0078*/ 	.dword	$str$28
	.align		8
        /*0080*/ 	.dword	$str$29
	.align		8
        /*0088*/ 	.dword	$str$30


//--------------------- .text._ZN7cutlass13device_kernelINS_4conv6kernel13ConvUniversalINS1_16ConvProblemShapeILNS1_8OperatorE2ELi2EEENS1_10collective14CollectiveConvINS1_47MainloopSm100TmaUmmaWarpSpecializedImplicitGemmILS5_2ELi8ELi2ELi1ELi2EN4cute5tupleIJNSA_1CILi1EEESD_SD_EEEEENSB_IJNSC_ILi64EEENSB_IJNSC_ILi128EEEEEENSB_IJSG_EEEEEENS_10bfloat16_tESL_NSA_8TiledMMAINSA_8MMA_AtomIJNSA_20SM100_MMA_F16BF16_SSISL_SL_fLi64ELi128ELNSA_4UMMA5MajorE1ELSQ_1ELNSP_7ScaleInE0ELSR_0EEEEEENSA_6LayoutISE_NSB_IJNSC_ILi0EEESV_SV_EEEEENSB_IJNSA_10UnderscoreESY_SY_EEEEENS7_6detail27Sm100ImplicitGemmTileTraitsINSA_13SM90_TMA_LOADENSA_14ComposedLayoutINSA_7SwizzleILi3ELi4ELi3EEENSA_18smem_ptr_flag_bitsILi16EEENSU_INSB_IJSG_NSC_ILi8EEEEEENSB_IJSD_SG_EEEEEEEvEENS12_INSA_20SM90_TMA_LOAD_IM2COLES1D_vEEEENS_8epilogue10collective18CollectiveEpilogueINS1I_23Sm100TmaWarpSpecializedILi4ELi2ELi16ELb1ELb0EEEJSK_NSB_IJNSU_ISG_SD_EENSU_INSC_ILi32EEESD_EEEEESL_NSB_IJlNSB_IJSD_llEEESV_EEESL_S1S_NS1I_6fusion15FusionCallbacksIS1M_NS1T_17LinearCombinationISL_fSL_fLNS_15FloatRoundStyleE2EEESK_S1Q_JEEENSA_5SM1004TMEM4LOAD26SM100_TMEM_LOAD_16dp256b4xES13_NS14_INS15_ILi2ELi4ELi3EEES18_NSU_INSB_IJS19_S1O_EEENSB_IJS1O_SD_EEEEEEENSA_17SM75_U32x4_LDSM_NENSA_14SM90_TMA_STOREES27_NSA_17SM90_U32x4_STSM_NENSA_39AutoVectorizingCopyWithAssumedAlignmentILi128EEEEEEvvEEEEvNT_6ParamsE --------------------------
	.section	.text._ZN7cutlass13device_kernelINS_4conv6kernel13ConvUniversalINS1_16ConvProblemShapeILNS1_8OperatorE2ELi2EEENS1_10collective14CollectiveConvINS1_47MainloopSm100TmaUmmaWarpSpecializedImplicitGemmILS5_2ELi8ELi2ELi1ELi2EN4cute5tupleIJNSA_1CILi1EEESD_SD_EEEEENSB_IJNSC_ILi64EEENSB_IJNSC_ILi128EEEEEENSB_IJSG_EEEEEENS_10bfloat16_tESL_NSA_8TiledMMAINSA_8MMA_AtomIJNSA_20SM100_MMA_F16BF16_SSISL_SL_fLi64ELi128ELNSA_4UMMA5MajorE1ELSQ_1ELNSP_7ScaleInE0ELSR_0EEEEEENSA_6LayoutISE_NSB_IJNSC_ILi0EEESV_SV_EEEEENSB_IJNSA_10UnderscoreESY_SY_EEEEENS7_6detail27Sm100ImplicitGemmTileTraitsINSA_13SM90_TMA_LOADENSA_14ComposedLayoutINSA_7SwizzleILi3ELi4ELi3EEENSA_18smem_ptr_flag_bitsILi16EEENSU_INSB_IJSG_NSC_ILi8EEEEEENSB_IJSD_SG_EEEEEEEvEENS12_INSA_20SM90_TMA_LOAD_IM2COLES1D_vEEEENS_8epilogue10collective18CollectiveEpilogueINS1I_23Sm100TmaWarpSpecializedILi4ELi2ELi16ELb1ELb0EEEJSK_NSB_IJNSU_ISG_SD_EENSU_INSC_ILi32EEESD_EEEEESL_NSB_IJlNSB_IJSD_llEEESV_EEESL_S1S_NS1I_6fusion15FusionCallbacksIS1M_NS1T_17LinearCombinationISL_fSL_fLNS_15FloatRoundStyleE2EEESK_S1Q_JEEENSA_5SM1004TMEM4LOAD26SM100_TMEM_LOAD_16dp256b4xES13_NS14_INS15_ILi2ELi4ELi3EEES18_NSU_INSB_IJS19_S1O_EEENSB_IJS1O_SD_EEEEEEENSA_17SM75_U32x4_LDSM_NENSA_14SM90_TMA_STOREES27_NSA_17SM90_U32x4_STSM_NENSA_39AutoVectorizingCopyWithAssumedAlignmentILi128EEEEEEvvEEEEvNT_6ParamsE,"ax",@progbits
	.align	128
.text._ZN7cutlass13device_kernelINS_4conv6kernel13ConvUniversalINS1_16ConvProblemShapeILNS1_8OperatorE2ELi2EEENS1_10collective14CollectiveConvINS1_47MainloopSm100TmaUmmaWarpSpecializedImplicitGemmILS5_2ELi8ELi2ELi1ELi2EN4cute5tupleIJNSA_1CILi1EEESD_SD_EEEEENSB_IJNSC_ILi64EEENSB_IJNSC_ILi128EEEEEENSB_IJSG_EEEEEENS_10bfloat16_tESL_NSA_8TiledMMAINSA_8MMA_AtomIJNSA_20SM100_MMA_F16BF16_SSISL_SL_fLi64ELi128ELNSA_4UMMA5MajorE1ELSQ_1ELNSP_7ScaleInE0ELSR_0EEEEEENSA_6LayoutISE_NSB_IJNSC_ILi0EEESV_SV_EEEEENSB_IJNSA_10UnderscoreESY_SY_EEEEENS7_6detail27Sm100ImplicitGemmTileTraitsINSA_13SM90_TMA_LOADENSA_14ComposedLayoutINSA_7SwizzleILi3ELi4ELi3EEENSA_18smem_ptr_flag_bitsILi16EEENSU_INSB_IJSG_NSC_ILi8EEEEEENSB_IJSD_SG_EEEEEEEvEENS12_INSA_20SM90_TMA_LOAD_IM2COLES1D_vEEEENS_8epilogue10collective18CollectiveEpilogueINS1I_23Sm100TmaWarpSpecializedILi4ELi2ELi16ELb1ELb0EEEJSK_NSB_IJNSU_ISG_SD_EENSU_INSC_ILi32EEESD_EEEEESL_NSB_IJlNSB_IJSD_llEEESV_EEESL_S1S_NS1I_6fusion15FusionCallbacksIS1M_NS1T_17LinearCombinationISL_fSL_fLNS_15FloatRoundStyleE2EEESK_S1Q_JEEENSA_5SM1004TMEM4LOAD26SM100_TMEM_LOAD_16dp256b4xES13_NS14_INS15_ILi2ELi4ELi3EEES18_NSU_INSB_IJS19_S1O_EEENSB_IJS1O_SD_EEEEEEENSA_17SM75_U32x4_LDSM_NENSA_14SM90_TMA_STOREES27_NSA_17SM90_U32x4_STSM_NENSA_39AutoVectorizingCopyWithAssumedAlignmentILi128EEEEEEvvEEEEvNT_6ParamsE:
        .type           _ZN7cutlass13device_kernelINS_4conv6kernel13ConvUniversalINS1_16ConvProblemShapeILNS1_8OperatorE2ELi2EEENS1_10collective14CollectiveConvINS1_47MainloopSm100TmaUmmaWarpSpecializedImplicitGemmILS5_2ELi8ELi2ELi1ELi2EN4cute5tupleIJNSA_1CILi1EEESD_SD_EEEEENSB_IJNSC_ILi64EEENSB_IJNSC_ILi128EEEEEENSB_IJSG_EEEEEENS_10bfloat16_tESL_NSA_8TiledMMAINSA_8MMA_AtomIJNSA_20SM100_MMA_F16BF16_SSISL_SL_fLi64ELi128ELNSA_4UMMA5MajorE1ELSQ_1ELNSP_7ScaleInE0ELSR_0EEEEEENSA_6LayoutISE_NSB_IJNSC_ILi0EEESV_SV_EEEEENSB_IJNSA_10UnderscoreESY_SY_EEEEENS7_6detail27Sm100ImplicitGemmTileTraitsINSA_13SM90_TMA_LOADENSA_14ComposedLayoutINSA_7SwizzleILi3ELi4ELi3EEENSA_18smem_ptr_flag_bitsILi16EEENSU_INSB_IJSG_NSC_ILi8EEEEEENSB_IJSD_SG_EEEEEEEvEENS12_INSA_20SM90_TMA_LOAD_IM2COLES1D_vEEEENS_8epilogue10collective18CollectiveEpilogueINS1I_23Sm100TmaWarpSpecializedILi4ELi2ELi16ELb1ELb0EEEJSK_NSB_IJNSU_ISG_SD_EENSU_INSC_ILi32EEESD_EEEEESL_NSB_IJlNSB_IJSD_llEEESV_EEESL_S1S_NS1I_6fusion15FusionCallbacksIS1M_NS1T_17LinearCombinationISL_fSL_fLNS_15FloatRoundStyleE2EEESK_S1Q_JEEENSA_5SM1004TMEM4LOAD26SM100_TMEM_LOAD_16dp256b4xES13_NS14_INS15_ILi2ELi4ELi3EEES18_NSU_INSB_IJS19_S1O_EEENSB_IJS1O_SD_EEEEEEENSA_17SM75_U32x4_LDSM_NENSA_14SM90_TMA_STOREES27_NSA_17SM90_U32x4_STSM_NENSA_39AutoVectorizingCopyWithAssumedAlignmentILi128EEEEEEvvEEEEvNT_6ParamsE,@function
        .size           _ZN7cutlass13device_kernelINS_4conv6kernel13ConvUniversalINS1_16ConvProblemShapeILNS1_8OperatorE2ELi2EEENS1_10collective14CollectiveConvINS1_47MainloopSm100TmaUmmaWarpSpecializedImplicitGemmILS5_2ELi8ELi2ELi1ELi2EN4cute5tupleIJNSA_1CILi1EEESD_SD_EEEEENSB_IJNSC_ILi64EEENSB_IJNSC_ILi128EEEEEENSB_IJSG_EEEEEENS_10bfloat16_tESL_NSA_8TiledMMAINSA_8MMA_AtomIJNSA_20SM100_MMA_F16BF16_SSISL_SL_fLi64ELi128ELNSA_4UMMA5MajorE1ELSQ_1ELNSP_7ScaleInE0ELSR_0EEEEEENSA_6LayoutISE_NSB_IJNSC_ILi0EEESV_SV_EEEEENSB_IJNSA_10UnderscoreESY_SY_EEEEENS7_6detail27Sm100ImplicitGemmTileTraitsINSA_13SM90_TMA_LOADENSA_14ComposedLayoutINSA_7SwizzleILi3ELi4ELi3EEENSA_18smem_ptr_flag_bitsILi16EEENSU_INSB_IJSG_NSC_ILi8EEEEEENSB_IJSD_SG_EEEEEEEvEENS12_INSA_20SM90_TMA_LOAD_IM2COLES1D_vEEEENS_8epilogue10collective18CollectiveEpilogueINS1I_23Sm100TmaWarpSpecializedILi4ELi2ELi16ELb1ELb0EEEJSK_NSB_IJNSU_ISG_SD_EENSU_INSC_ILi32EEESD_EEEEESL_NSB_IJlNSB_IJSD_llEEESV_EEESL_S1S_NS1I_6fusion15FusionCallbacksIS1M_NS1T_17LinearCombinationISL_fSL_fLNS_15FloatRoundStyleE2EEESK_S1Q_JEEENSA_5SM1004TMEM4LOAD26SM100_TMEM_LOAD_16dp256b4xES13_NS14_INS15_ILi2ELi4ELi3EEES18_NSU_INSB_IJS19_S1O_EEENSB_IJS1O_SD_EEEEEEENSA_17SM75_U32x4_LDSM_NENSA_14SM90_TMA_STOREES27_NSA_17SM90_U32x4_STSM_NENSA_39AutoVectorizingCopyWithAssumedAlignmentILi128EEEEEEvvEEEEvNT_6ParamsE,(.L_x_178 - _ZN7cutlass13device_kernelINS_4conv6kernel13ConvUniversalINS1_16ConvProblemShapeILNS1_8OperatorE2ELi2EEENS1_10collective14CollectiveConvINS1_47MainloopSm100TmaUmmaWarpSpecializedImplicitGemmILS5_2ELi8ELi2ELi1ELi2EN4cute5tupleIJNSA_1CILi1EEESD_SD_EEEEENSB_IJNSC_ILi64EEENSB_IJNSC_ILi128EEEEEENSB_IJSG_EEEEEENS_10bfloat16_tESL_NSA_8TiledMMAINSA_8MMA_AtomIJNSA_20SM100_MMA_F16BF16_SSISL_SL_fLi64ELi128ELNSA_4UMMA5MajorE1ELSQ_1ELNSP_7ScaleInE0ELSR_0EEEEEENSA_6LayoutISE_NSB_IJNSC_ILi0EEESV_SV_EEEEENSB_IJNSA_10UnderscoreESY_SY_EEEEENS7_6detail27Sm100ImplicitGemmTileTraitsINSA_13SM90_TMA_LOADENSA_14ComposedLayoutINSA_7SwizzleILi3ELi4ELi3EEENSA_18smem_ptr_flag_bitsILi16EEENSU_INSB_IJSG_NSC_ILi8EEEEEENSB_IJSD_SG_EEEEEEEvEENS12_INSA_20SM90_TMA_LOAD_IM2COLES1D_vEEEENS_8epilogue10collective18CollectiveEpilogueINS1I_23Sm100TmaWarpSpecializedILi4ELi2ELi16ELb1ELb0EEEJSK_NSB_IJNSU_ISG_SD_EENSU_INSC_ILi32EEESD_EEEEESL_NSB_IJlNSB_IJSD_llEEESV_EEESL_S1S_NS1I_6fusion15FusionCallbacksIS1M_NS1T_17LinearCombinationISL_fSL_fLNS_15FloatRoundStyleE2EEESK_S1Q_JEEENSA_5SM1004TMEM4LOAD26SM100_TMEM_LOAD_16dp256b4xES13_NS14_INS15_ILi2ELi4ELi3EEES18_NSU_INSB_IJS19_S1O_EEENSB_IJS1O_SD_EEEEEEENSA_17SM75_U32x4_LDSM_NENSA_14SM90_TMA_STOREES27_NSA_17SM90_U32x4_STSM_NENSA_39AutoVectorizingCopyWithAssumedAlignmentILi128EEEEEEvvEEEEvNT_6ParamsE)
        .other          _ZN7cutlass13device_kernelINS_4conv6kernel13ConvUniversalINS1_16ConvProblemShapeILNS1_8OperatorE2ELi2EEENS1_10collective14CollectiveConvINS1_47MainloopSm100TmaUmmaWarpSpecializedImplicitGemmILS5_2ELi8ELi2ELi1ELi2EN4cute5tupleIJNSA_1CILi1EEESD_SD_EEEEENSB_IJNSC_ILi64EEENSB_IJNSC_ILi128EEEEEENSB_IJSG_EEEEEENS_10bfloat16_tESL_NSA_8TiledMMAINSA_8MMA_AtomIJNSA_20SM100_MMA_F16BF16_SSISL_SL_fLi64ELi128ELNSA_4UMMA5MajorE1ELSQ_1ELNSP_7ScaleInE0ELSR_0EEEEEENSA_6LayoutISE_NSB_IJNSC_ILi0EEESV_SV_EEEEENSB_IJNSA_10UnderscoreESY_SY_EEEEENS7_6detail27Sm100ImplicitGemmTileTraitsINSA_13SM90_TMA_LOADENSA_14ComposedLayoutINSA_7SwizzleILi3ELi4ELi3EEENSA_18smem_ptr_flag_bitsILi16EEENSU_INSB_IJSG_NSC_ILi8EEEEEENSB_IJSD_SG_EEEEEEEvEENS12_INSA_20SM90_TMA_LOAD_IM2COLES1D_vEEEENS_8epilogue10collective18CollectiveEpilogueINS1I_23Sm100TmaWarpSpecializedILi4ELi2ELi16ELb1ELb0EEEJSK_NSB_IJNSU_ISG_SD_EENSU_INSC_ILi32EEESD_EEEEESL_NSB_IJlNSB_IJSD_llEEESV_EEESL_S1S_NS1I_6fusion15FusionCallbacksIS1M_NS1T_17LinearCombinationISL_fSL_fLNS_15FloatRoundStyleE2EEESK_S1Q_JEEENSA_5SM1004TMEM4LOAD26SM100_TMEM_LOAD_16dp256b4xES13_NS14_INS15_ILi2ELi4ELi3EEES18_NSU_INSB_IJS19_S1O_EEENSB_IJS1O_SD_EEEEEEENSA_17SM75_U32x4_LDSM_NENSA_14SM90_TMA_STOREES27_NSA_17SM90_U32x4_STSM_NENSA_39AutoVectorizingCopyWithAssumedAlignmentILi128EEEEEEvvEEEEvNT_6ParamsE,@"STO_CUDA_ENTRY STV_DEFAULT"
_ZN7cutlass13device_kernelINS_4conv6kernel13ConvUniversalINS1_16ConvProblemShapeILNS1_8OperatorE2ELi2EEENS1_10collective14CollectiveConvINS1_47MainloopSm100TmaUmmaWarpSpecializedImplicitGemmILS5_2ELi8ELi2ELi1ELi2EN4cute5tupleIJNSA_1CILi1EEESD_SD_EEEEENSB_IJNSC_ILi64EEENSB_IJNSC_ILi128EEEEEENSB_IJSG_EEEEEENS_10bfloat16_tESL_NSA_8TiledMMAINSA_8MMA_AtomIJNSA_20SM100_MMA_F16BF16_SSISL_SL_fLi64ELi128ELNSA_4UMMA5MajorE1ELSQ_1ELNSP_7ScaleInE0ELSR_0EEEEEENSA_6LayoutISE_NSB_IJNSC_ILi0EEESV_SV_EEEEENSB_IJNSA_10UnderscoreESY_SY_EEEEENS7_6detail27Sm100ImplicitGemmTileTraitsINSA_13SM90_TMA_LOADENSA_14ComposedLayoutINSA_7SwizzleILi3ELi4ELi3EEENSA_18smem_ptr_flag_bitsILi16EEENSU_INSB_IJSG_NSC_ILi8EEEEEENSB_IJSD_SG_EEEEEEEvEENS12_INSA_20SM90_TMA_LOAD_IM2COLES1D_vEEEENS_8epilogue10collective18CollectiveEpilogueINS1I_23Sm100TmaWarpSpecializedILi4ELi2ELi16ELb1ELb0EEEJSK_NSB_IJNSU_ISG_SD_EENSU_INSC_ILi32EEESD_EEEEESL_NSB_IJlNSB_IJSD_llEEESV_EEESL_S1S_NS1I_6fusion15FusionCallbacksIS1M_NS1T_17LinearCombinationISL_fSL_fLNS_15FloatRoundStyleE2EEESK_S1Q_JEEENSA_5SM1004TMEM4LOAD26SM100_TMEM_LOAD_16dp256b4xES13_NS14_INS15_ILi2ELi4ELi3EEES18_NSU_INSB_IJS19_S1O_EEENSB_IJS1O_SD_EEEEEEENSA_17SM75_U32x4_LDSM_NENSA_14SM90_TMA_STOREES27_NSA_17SM90_U32x4_STSM_NENSA_39AutoVectorizingCopyWithAssumedAlignmentILi128EEEEEEvvEEEEvNT_6ParamsE:
[----:B------:R-:W1:Y:S01]  /*0000*/  LDC R1, c[0x0][0x37c] ;  /* 0x0000df00ff017b82 */ /* 0x000e620000000800 */
[----:B------:R-:W2:Y:S01]  /*0010*/  S2R R54, SR_TID.X ;  /* 0x0000000000367919 */ /* 0x000ea20000002100 */
[----:B------:R-:W3:Y:S01]  /*0020*/  LDCU.64 UR8, c[0x0][0x890] ;  /* 0x00011200ff0877ac */ /* 0x000ee20008000a00 */
[----:B-1----:R-:W-:Y:S01]  /*0030*/  VIADD R1, R1, 0xfffffff8 ;  /* 0xfffffff801017836 */ /* 0x002fe20000000000 */
[----:B------:R-:W-:Y:S02]  /*0040*/  PRMT R55, RZ, 0x7610, R55 ;  /* 0x00007610ff377816 */ /* 0x000fe40000000037 */
[----:B------:R-:W-:Y:S01]  /*0050*/  ELECT P3, URZ, PT ;  /* 0x0000000000ff782f */ /* 0x000fe20003860000 */
[----:B---3--:R-:W-:-:S04]  /*0060*/  UISETP.NE.U32.AND UP0, UPT, UR8, URZ, UPT ;  /* 0x000000ff0800728c */ /* 0x008fc8000bf05070 */
[----:B------:R-:W-:Y:S01]  /*0070*/  UISETP.NE.AND.EX UP0, UPT, UR9, URZ, UPT, UP0 ;  /* 0x000000ff0900728c */ /* 0x000fe2000bf05300 */
[----:B--2---:R-:W-:-:S05]  /*0080*/  SHF.R.U32.HI R56, RZ, 0x5, R54 ;  /* 0x00000005ff387819 */ /* 0x004fca0000011636 */
[----:B------:R-:W1:Y:S02]  /*0090*/  SHFL.IDX PT, R0, R56, RZ, 0x1f ;  /* 0x00001fff38007589 */ /* 0x000e6400000e0000 */
[----:B-1----:R-:W-:Y:S01]  /*00a0*/  R2UR UR18, R0 ;  /* 0x00000000001272ca */ /* 0x002fe200000e0000 */
[----:B------:R-:W-:-:S14]  /*00b0*/  BRA.U UP0, `(.L_x_0) ;  /* 0x0000000100307547 */ /* 0x000fdc000b800000 */
[----:B------:R-:W1:Y:S02]  /*00c0*/  LDCU.64 UR4, c[0x0][0x888] ;  /* 0x00011100ff0477ac */ /* 0x000e640008000a00 */
[----:B-1----:R-:W-:-:S04]  /*00d0*/  UISETP.NE.U32.AND UP0, UPT, UR4, URZ, UPT ;  /* 0x000000ff0400728c */ /* 0x002fc8000bf05070 */
[----:B------:R-:W-:-:S09]  /*00e0*/  UISETP.NE.AND.EX UP0, UPT, UR5, URZ, UPT, UP0 ;  /* 0x000000ff0500728c */ /* 0x000fd2000bf05300 */
[----:B------:R-:W-:Y:S05]  /*00f0*/  BRA.U !UP0, `(.L_x_1) ;  /* 0x0000000108147547 */ /* 0x000fea000b800000 */
[----:B------:R-:W1:Y:S01]  /*0100*/  LDC.64 R2, c[0x0][0x888] ;  /* 0x00022200ff027b82 */ /* 0x000e620000000a00 */
[----:B------:R-:W1:Y:S02]  /*0110*/  LDCU.64 UR4, c[0x0][0x358] ;  /* 0x00006b00ff0477ac */ /* 0x000e640008000a00 */
[----:B-1----:R1:W5:Y:S01]  /*0120*/  LDG.E R27, desc[UR4][R2.64] ;  /* 0x00000004021b7981 */ /* 0x002362000c1e1900 */
[----:B------:R-:W-:Y:S01]  /*0130*/  HFMA2 R55, -RZ, RZ, 0, 5.9604644775390625e-08 ;  /* 0x00000001ff377431 */ /* 0x000fe200000001ff */
[----:B------:R-:W-:Y:S05]  /*0140*/  BRA `(.L_x_0) ;  /* 0x00000000000c7947 */ /* 0x000fea0003800000 */
.L_x_1:
[----:B------:R-:W1:Y:S01]  /*0150*/  LDCU UR4, c[0x0][0x880] ;  /* 0x00011000ff0477ac */ /* 0x000e620008000800 */
[----:B------:R-:W-:Y:S01]  /*0160*/  HFMA2 R55, -RZ, RZ, 0, 5.9604644775390625e-08 ;  /* 0x00000001ff377431 */ /* 0x000fe200000001ff */
[----:B-1----:R-:W-:-:S07]  /*0170*/  MOV R27, UR4 ;  /* 0x00000004001b7c02 */ /* 0x002fce0008000f00 */
.L_x_0:
[----:B------:R-:W2:Y:S02]  /*0180*/  LDCU.64 UR4, c[0x0][0x8b0] ;  /* 0x00011600ff0477ac */ /* 0x000ea40008000a00 */
[----:B--2---:R-:W-:-:S04]  /*0190*/  UISETP.NE.U32.AND UP0, UPT, UR4, URZ, UPT ;  /* 0x000000ff0400728c */ /* 0x004fc8000bf05070 */
[----:B------:R-:W-:-:S09]  /*01a0*/  UISETP.NE.AND.EX UP0, UPT, UR5, URZ, UPT, UP0 ;  /* 0x000000ff0500728c */ /* 0x000fd2000bf05300 */
[----:B------:R-:W-:Y:S05]  /*01b0*/  BRA.U UP0, `(.L_x_2) ;  /* 0x0000000100287547 */ /* 0x000fea000b800000 */
[----:B------:R-:W2:Y:S02]  /*01c0*/  LDCU.64 UR4, c[0x0][0x8a8] ;  /* 0x00011500ff0477ac */ /* 0x000ea40008000a00 */
[----:B--2---:R-:W-:-:S04]  /*01d0*/  UISETP.NE.U32.AND UP0, UPT, UR4, URZ, UPT ;  /* 0x000000ff0400728c */ /* 0x004fc8000bf05070 */
[----:B------:R-:W-:-:S09]  /*01e0*/  UISETP.NE.AND.EX UP0, UPT, UR5, URZ, UPT, UP0 ;  /* 0x000000ff0500728c */ /* 0x000fd2000bf05300 */
[----:B------:R-:W-:Y:S05]  /*01f0*/  BRA.U !UP0, `(.L_x_3) ;  /* 0x0000000108107547 */ /* 0x000fea000b800000 */
[----:B------:R-:W2:Y:S01]  /*0200*/  LDC.64 R24, c[0x0][0x8a8] ;  /* 0x00022a00ff187b82 */ /* 0x000ea20000000a00 */
[----:B------:R-:W2:Y:S02]  /*0210*/  LDCU.64 UR4, c[0x0][0x358] ;  /* 0x00006b00ff0477ac */ /* 0x000ea40008000a00 */
[----:B--2---:R2:W5:Y:S01]  /*0220*/  LDG.E R24, desc[UR4][R24.64] ;  /* 0x0000000418187981 */ /* 0x004562000c1e1900 */
[----:B------:R-:W-:Y:S05]  /*0230*/  BRA `(.L_x_2) ;  /* 0x0000000000087947 */ /* 0x000fea0003800000 */
.L_x_3:
[----:B------:R-:W2:Y:S02]  /*0240*/  LDCU UR4, c[0x0][0x8a0] ;  /* 0x00011400ff0477ac */ /* 0x000ea40008000800 */
[----:B--2---:R-:W-:Y:S02]  /*0250*/  MOV R24, UR4 ;  /* 0x0000000400187c02 */ /* 0x004fe40008000f00 */
.L_x_2:
[----:B------:R-:W-:Y:S01]  /*0260*/  IMAD.U32 R0, RZ, RZ, UR18 ;  /* 0x00000012ff007e24 */ /* 0x000fe2000f8e00ff */
[----:B------:R-:W-:Y:S04]  /*0270*/  BSSY.RECONVERGENT B0, `(.L_x_4) ;  /* 0x000000c000007945 */ /* 0x000fe80003800200 */
[C---:B------:R-:W-:Y:S02]  /*0280*/  ISETP.NE.OR P1, PT, R0.reuse, 0x1, !P3 ;  /* 0x000000010000780c */ /* 0x040fe40005f25670 */
[----:B------:R-:W-:-:S11]  /*0290*/  ISETP.NE.OR P0, PT, R0, 0x3, !P3 ;  /* 0x000000030000780c */ /* 0x000fd60005f05670 */
[----:B------:R-:W-:Y:S05]  /*02a0*/  @P1 BRA `(.L_x_5) ;  /* 0x0000000000201947 */ /* 0x000fea0003800000 */
[----:B------:R-:W3:Y:S02]  /*02b0*/  LDCU.64 UR4, c[0x0][0x348] ;  /* 0x00006900ff0477ac */ /* 0x000ee40008000a00 */
[----:B---3--:R-:W-:Y:S02]  /*02c0*/  UIADD3 UR6, UP1, UPT, UR4, 0x80, URZ ;  /* 0x0000008004067890 */ /* 0x008fe4000ff3e0ff */
[----:B------:R-:W-:Y:S02]  /*02d0*/  UIADD3 UR4, UP0, UPT, UR4, 0x180, URZ ;  /* 0x0000018004047890 */ /* 0x000fe4000ff1e0ff */
[----:B------:R-:W-:Y:S02]  /*02e0*/  UIADD3.X UR7, UPT, UPT, URZ, UR5, URZ, UP1, !UPT ;  /* 0x00000005ff077290 */ /* 0x000fe40008ffe4ff */
[----:B------:R-:W-:-:S07]  /*02f0*/  UIADD3.X UR5, UPT, UPT, URZ, UR5, URZ, UP0, !UPT ;  /* 0x00000005ff057290 */ /* 0x000fce00087fe4ff */
[----:B------:R3:W-:Y:S02]  /*0300*/  UTMACCTL.PF [UR6] ;  /* 0x00000000060079b9 */ /* 0x0007e40008040000 */
[----:B------:R3:W-:Y:S02]  /*0310*/  UTMACCTL.PF [UR4] ;  /* 0x00000000040079b9 */ /* 0x0007e40008040000 */
[----:B---3--:R-:W-:Y:S01]  /*0320*/  NOP ;  /* 0x0000000000007918 */ /* 0x008fe20000000000 */
.L_x_5:
[----:B------:R-:W-:Y:S05]  /*0330*/  BSYNC.RECONVERGENT B0 ;  /* 0x0000000000007941 */ /* 0x000fea0003800200 */
.L_x_4:
[----:B------:R-:W-:Y:S04]  /*0340*/  BSSY.RECONVERGENT B0, `(.L_x_6) ;  /* 0x000000a000007945 */ /* 0x000fe80003800200 */
        /* <DEDUP_REMOVED lines=9> */
.L_x_7:
[----:B------:R-:W-:Y:S05]  /*03e0*/  BSYNC.RECONVERGENT B0 ;  /* 0x0000000000007941 */ /* 0x000fea0003800200 */
.L_x_6:
[----:B------:R-:W3:Y:S01]  /*03f0*/  LDCU.64 UR4, c[0x0][0x888] ;  /* 0x00011100ff0477ac */ /* 0x000ee20008000a00 */
[----:B------:R-:W-:Y:S02]  /*0400*/  UISETP.EQ.U32.AND UP2, UPT, UR8, URZ, UPT ;  /* 0x000000ff0800728c */ /* 0x000fe4000bf42070 */
[----:B------:R-:W-:Y:S02]  /*0410*/  UPLOP3.LUT UP3, UPT, UPT, UPT, UPT, 0x80, 0x8 ;  /* 0x000000000008789c */ /* 0x000fe40003f6f070 */
[----:B---3--:R-:W-:-:S04]  /*0420*/  UISETP.NE.U32.AND UP0, UPT, UR4, URZ, UPT ;  /* 0x000000ff0400728c */ /* 0x008fc8000bf05070 */
[----:B------:R-:W-:-:S04]  /*0430*/  UISETP.NE.AND.EX UP1, UPT, UR5, URZ, UPT, UP0 ;  /* 0x000000ff0500728c */ /* 0x000fc8000bf25300 */
[----:B------:R-:W-:-:S04]  /*0440*/  UISETP.EQ.OR.EX UP4, UPT, UR9, URZ, !UP1, UP2 ;  /* 0x000000ff0900728c */ /* 0x000fc8000cf82720 */
[----:B------:R-:W-:-:S06]  /*0450*/  UP2UR UR4, UPR, URZ, 0x10 ;  /* 0x00000010ff047883 */ /* 0x000fcc0008000000 */
[----:B------:R-:W-:Y:S01]  /*0460*/  MOV R59, UR4 ;  /* 0x00000004003b7c02 */ /* 0x000fe20008000f00 */
[----:B------:R-:W-:Y:S06]  /*0470*/  BRA.U !UP4, `(.L_x_8) ;  /* 0x000000010c207547 */ /* 0x000fec000b800000 */
[----:B------:R-:W-:Y:S01]  /*0480*/  UISETP.NE.U32.AND UP2, UPT, UR8, URZ, UPT ;  /* 0x000000ff0800728c */ /* 0x000fe2000bf45070 */
[----:B-----5:R-:W-:Y:S01]  /*0490*/  FSETP.NEU.AND P0, PT, R27, RZ, PT ;  /* 0x000000ff1b00720b */ /* 0x020fe20003f0d000 */
[----:B------:R-:W-:Y:S02]  /*04a0*/  USEL UR4, URZ, 0xffffffff, UP1 ;  /* 0xffffffffff047887 */ /* 0x000fe40008800000 */
[----:B------:R-:W-:-:S10]  /*04b0*/  UISETP.NE.AND.EX UP2, UPT, UR9, URZ, UPT, UP2 ;  /* 0x000000ff0900728c */ /* 0x000fd4000bf45320 */
[----:B------:R-:W-:Y:S01]  /*04c0*/  VOTEU.ANY UP0, P0 ;  /* 0x0000000000ff7886 */ /* 0x000fe20000000100 */
[----:B------:R-:W-:-:S04]  /*04d0*/  @!UP2 USEL UR4, URZ, 0xffffffff, UP0 ;  /* 0xffffffffff04a887 */ /* 0x000fc80008000000 */
[----:B------:R-:W-:-:S04]  /*04e0*/  ULOP3.LUT UR4, UR4, 0x1, URZ, 0xc0, !UPT ;  /* 0x0000000104047892 */ /* 0x000fc8000f8ec0ff */
[----:B------:R-:W-:-:S11]  /*04f0*/  UISETP.NE.U32.AND UP3, UPT, UR4, 0x1, UPT ;  /* 0x000000010400788c */ /* 0x000fd6000bf65070 */
.L_x_8:
[----:B-1----:R-:W1:Y:S01]  /*0500*/  SHFL.IDX PT, R2, R56, RZ, 0x1f ;  /* 0x00001fff38027589 */ /* 0x002e6200000e0000 */
[----:B------:R-:W-:-:S04]  /*0510*/  UISETP.NE.AND UP0, UPT, UR18, 0x2, UPT ;  /* 0x000000021200788c */ /* 0x000fc8000bf05270 */
[----:B------:R-:W-:Y:S01]  /*0520*/  USEL UR62, URZ, 0x1, UP0 ;  /* 0x00000001ff3e7887 */ /* 0x000fe20008000000 */
[----:B-1----:R-:W-:-:S13]  /*0530*/  ISETP.NE.AND P0, PT, R2, RZ, PT ;  /* 0x000000ff0200720c */ /* 0x002fda0003f05270 */
[----:B------:R-:W-:Y:S05]  /*0540*/  @P0 BRA `(.L_x_9) ;  /* 0x0000000000680947 */ /* 0x000fea0003800000 */
[----:B------:R-:W1:Y:S01]  /*0550*/  S2UR UR4, SR_CgaCtaId ;  /* 0x00000000000479c3 */ /* 0x000e620000008800 */
[----:B------:R-:W-:Y:S01]  /*0560*/  UMOV UR5, 0x400 ;  /* 0x0000040000057882 */ /* 0x000fe20000000000 */
[----:B------:R-:W-:Y:S01]  /*0570*/  UMOV UR6, 0x1 ;  /* 0x0000000100067882 */ /* 0x000fe20000000000 */
[----:B------:R-:W-:Y:S01]  /*0580*/  ELECT P0, URZ, PT ;  /* 0x0000000000ff782f */ /* 0x000fe20003800000 */
[----:B------:R-:W-:-:S04]  /*0590*/  UIADD3 UR6, UPT, UPT, -UR6, 0x100000, URZ ;  /* 0x0010000006067890 */ /* 0x000fc8000fffe1ff */
[----:B------:R-:W-:Y:S02]  /*05a0*/  USHF.L.U32 UR7, UR6, 0xb, URZ ;  /* 0x0000000b06077899 */ /* 0x000fe400080006ff */
[----:B------:R-:W-:Y:S02]  /*05b0*/  USHF.L.U32 UR6, UR6, 0x1, URZ ;  /* 0x0000000106067899 */ /* 0x000fe400080006ff */
[----:B-1----:R-:W-:Y:S01]  /*05c0*/  ULEA UR4, UR4, UR5, 0x18 ;  /* 0x0000000504047291 */ /* 0x002fe2000f8ec0ff */
[----:B------:R-:W1:Y:S11]  /*05d0*/  FENCE.VIEW.ASYNC.S ;  /* 0x00000000000073c6 */ /* 0x000e760000000000 */
[----:B-1----:R1:W3:Y:S01]  /*05e0*/  SYNCS.EXCH.64 URZ, [UR4], UR6 ;  /* 0x0000000604ff75b2 */ /* 0x0022e20008000100 */
[----:B------:R1:W4:Y:S01]  /*05f0*/  SYNCS.EXCH.64 URZ, [UR4+0x40], UR6 ;  /* 0x0000400604ff75b2 */ /* 0x0003220008000100 */
[----:B------:R1:W1:Y:S01]  /*0600*/  SYNCS.EXCH.64 URZ, [UR4+0x8], UR6 ;  /* 0x0000080604ff75b2 */ /* 0x0002620008000100 */
        /* <DEDUP_REMOVED lines=13> */
[----:B------:R-:W-:Y:S01]  /*06e0*/  NOP ;  /* 0x0000000000007918 */ /* 0x000fe20000000000 */
.L_x_9:
[----:B------:R-:W2:Y:S01]  /*06f0*/  SHFL.IDX PT, R2, R56, RZ, 0x1f ;  /* 0x00001fff38027589 */ /* 0x000ea200000e0000 */
[----:B------:R-:W-:Y:S01]  /*0700*/  NOP ;  /* 0x0000000000007918 */ /* 0x000fe20000000000 */
[----:B--2---:R-:W-:-:S13]  /*0710*/  ISETP.NE.AND P0, PT, R2, 0x1, PT ;  /* 0x000000010200780c */ /* 0x004fda0003f05270 */
[----:B------:R-:W-:Y:S05]  /*0720*/  @P0 BRA `(.L_x_10) ;  /* 0x0000000000580947 */ /* 0x000fea0003800000 */
[----:B-1----:R-:W1:Y:S01]  /*0730*/  S2UR UR4, SR_CgaCtaId ;  /* 0x00000000000479c3 */ /* 0x002e620000008800 */
[----:B------:R-:W-:Y:S01]  /*0740*/  UMOV UR5, 0x400 ;  /* 0x0000040000057882 */ /* 0x000fe20000000000 */
[----:B------:R-:W-:Y:S01]  /*0750*/  UMOV UR8, 0x20 ;  /* 0x0000002000087882 */ /* 0x000fe20000000000 */
[----:B------:R-:W-:Y:S01]  /*0760*/  UMOV UR6, 0x80 ;  /* 0x0000008000067882 */ /* 0x000fe20000000000 */
[----:B------:R-:W-:-:S04]  /*0770*/  UIADD3 UR8, UPT, UPT, -UR8, 0x100000, URZ ;  /* 0x0010000008087890 */ /* 0x000fc8000fffe1ff */
[----:B------:R-:W-:Y:S02]  /*0780*/  USHF.L.U32 UR9, UR8, 0xb, URZ ;  /* 0x0000000b08097899 */ /* 0x000fe400080006ff */
[----:B------:R-:W-:Y:S02]  /*0790*/  USHF.L.U32 UR8, UR8, 0x1, URZ ;  /* 0x0000000108087899 */ /* 0x000fe400080006ff */
[----:B------:R-:W-:-:S04]  /*07a0*/  UIADD3 UR6, UPT, UPT, -UR6, 0x100000, URZ ;  /* 0x0010000006067890 */ /* 0x000fc8000fffe1ff */
[----:B------:R-:W-:Y:S02]  /*07b0*/  USHF.L.U32 UR7, UR6, 0xb, URZ ;  /* 0x0000000b06077899 */ /* 0x000fe400080006ff */
[----:B------:R-:W-:Y:S01]  /*07c0*/  USHF.L.U32 UR6, UR6, 0x1, URZ ;  /* 0x0000000106067899 */ /* 0x000fe200080006ff */
[----:B------:R-:W-:Y:S01]  /*07d0*/  ELECT P0, URZ, PT ;  /* 0x0000000000ff782f */ /* 0x000fe20003800000 */
[----:B-1----:R-:W-:Y:S01]  /*07e0*/  ULEA UR4, UR4, UR5, 0x18 ;  /* 0x0000000504047291 */ /* 0x002fe2000f8ec0ff */
[----:B------:R-:W1:Y:S11]  /*07f0*/  FENCE.VIEW.ASYNC.S ;  /* 0x00000000000073c6 */ /* 0x000e760000000000 */
[----:B-1----:R2:W1:Y:S01]  /*0800*/  SYNCS.EXCH.64 URZ, [UR4+0x80], UR8 ;  /* 0x0000800804ff75b2 */ /* 0x0024620008000100 */
[----:B------:R2:W1:Y:S01]  /*0810*/  SYNCS.EXCH.64 URZ, [UR4+0xa0], UR6 ;  /* 0x0000a00604ff75b2 */ /* 0x0004620008000100 */
[----:B------:R2:W1:Y:S01]  /*0820*/  SYNCS.EXCH.64 URZ, [UR4+0x88], UR8 ;  /* 0x0000880804ff75b2 */ /* 0x0004620008000100 */
[----:B------:R2:W1:Y:S01]  /*0830*/  SYNCS.EXCH.64 URZ, [UR4+0xa8], UR6 ;  /* 0x0000a80604ff75b2 */ /* 0x0004620008000100 */
[----:B------:R2:W1:Y:S01]  /*0840*/  SYNCS.EXCH.64 URZ, [UR4+0x90], UR8 ;  /* 0x0000900804ff75b2 */ /* 0x0004620008000100 */
[----:B------:R2:W1:Y:S01]  /*0850*/  SYNCS.EXCH.64 URZ, [UR4+0xb0], UR6 ;  /* 0x0000b00604ff75b2 */ /* 0x0004620008000100 */
[----:B------:R2:W1:Y:S01]  /*0860*/  SYNCS.EXCH.64 URZ, [UR4+0x98], UR8 ;  /* 0x0000980804ff75b2 */ /* 0x0004620008000100 */
[----:B------:R2:W1:Y:S02]  /*0870*/  SYNCS.EXCH.64 URZ, [UR4+0xb8], UR6 ;  /* 0x0000b80604ff75b2 */ /* 0x0004640008000100 */
[----:B--2---:R-:W-:Y:S01]  /*0880*/  NOP ;  /* 0x0000000000007918 */ /* 0x004fe20000000000 */
.L_x_10:
[----:B------:R-:W2:Y:S01]  /*0890*/  SHFL.IDX PT, R2, R56, RZ, 0x1f ;  /* 0x00001fff38027589 */ /* 0x000ea200000e0000 */
[----:B------:R-:W-:Y:S01]  /*08a0*/  NOP ;  /* 0x0000000000007918 */ /* 0x000fe20000000000 */
[----:B--2---:R-:W-:-:S13]  /*08b0*/  ISETP.NE.AND P0, PT, R2, 0x3, PT ;  /* 0x000000030200780c */ /* 0x004fda0003f05270 */
[----:B------:R-:W-:Y:S05]  /*08c0*/  @P0 BRA `(.L_x_11) ;  /* 0x0000000000300947 */ /* 0x000fea0003800000 */
[----:B-1----:R-:W1:Y:S01]  /*08d0*/  S2UR UR4, SR_CgaCtaId ;  /* 0x00000000000479c3 */ /* 0x002e620000008800 */
[----:B------:R-:W-:Y:S01]  /*08e0*/  UMOV UR6, 0x400 ;  /* 0x0000040000067882 */ /* 0x000fe20000000000 */
[----:B------:R-:W-:Y:S01]  /*08f0*/  UMOV UR5, 0x20 ;  /* 0x0000002000057882 */ /* 0x000fe20000000000 */
[----:B------:R-:W-:Y:S01]  /*0900*/  ELECT P0, URZ, PT ;  /* 0x0000000000ff782f */ /* 0x000fe20003800000 */
[----:B-1----:R-:W-:Y:S02]  /*0910*/  ULEA UR6, UR4, UR6, 0x18 ;  /* 0x0000000604067291 */ /* 0x002fe4000f8ec0ff */
[----:B------:R-:W-:-:S04]  /*0920*/  UIADD3 UR4, UPT, UPT, -UR5, 0x100000, URZ ;  /* 0x0010000005047890 */ /* 0x000fc8000fffe1ff */
[----:B------:R-:W-:Y:S02]  /*0930*/  USHF.L.U32 UR5, UR4, 0xb, URZ ;  /* 0x0000000b04057899 */ /* 0x000fe400080006ff */
[----:B------:R-:W-:Y:S01]  /*0940*/  USHF.L.U32 UR4, UR4, 0x1, URZ ;  /* 0x0000000104047899 */ /* 0x000fe200080006ff */
[----:B------:R-:W1:Y:S11]  /*0950*/  FENCE.VIEW.ASYNC.S ;  /* 0x00000000000073c6 */ /* 0x000e760000000000 */
[----:B-1----:R2:W1:Y:S01]  /*0960*/  SYNCS.EXCH.64 URZ, [UR6+0xc0], UR4 ;  /* 0x0000c00406ff75b2 */ /* 0x0024620008000100 */
[----:B------:R2:W1:Y:S02]  /*0970*/  SYNCS.EXCH.64 URZ, [UR6+0xc8], UR4 ;  /* 0x0000c80406ff75b2 */ /* 0x0004640008000100 */
[----:B--2---:R-:W-:Y:S01]  /*0980*/  NOP ;  /* 0x0000000000007918 */ /* 0x004fe20000000000 */
.L_x_11:
[----:B------:R-:W2:Y:S01]  /*0990*/  SHFL.IDX PT, R2, R56, RZ, 0x1f ;  /* 0x00001fff38027589 */ /* 0x000ea200000e0000 */
[----:B------:R-:W-:Y:S01]  /*09a0*/  NOP ;  /* 0x0000000000007918 */ /* 0x000fe20000000000 */
[----:B--2---:R-:W-:-:S13]  /*09b0*/  ISETP.NE.AND P0, PT, R2, 0x4, PT ;  /* 0x000000040200780c */ /* 0x004fda0003f05270 */
[----:B------:R-:W-:Y:S05]  /*09c0*/  @P0 BRA `(.L_x_12) ;  /* 0x0000000000440947 */ /* 0x000fea0003800000 */
[----:B-1----:R-:W1:Y:S01]  /*09d0*/  S2UR UR6, SR_CgaCtaId ;  /* 0x00000000000679c3 */ /* 0x002e620000008800 */
[----:B------:R-:W-:Y:S01]  /*09e0*/  UMOV UR4, 0x100 ;  /* 0x0000010000047882 */ /* 0x000fe20000000000 */
[----:B------:R-:W-:Y:S01]  /*09f0*/  UMOV UR5, 0x400 ;  /* 0x0000040000057882 */ /* 0x000fe20000000000 */
[----:B------:R-:W-:Y:S01]  /*0a00*/  USEL UR4, UR4, 0xe0, UP3 ;  /* 0x000000e004047887 */ /* 0x000fe20009800000 */
[----:B------:R-:W-:Y:S01]  /*0a10*/  UMOV UR8, 0x1 ;  /* 0x0000000100087882 */ /* 0x000fe20000000000 */
[----:B------:R-:W-:Y:S01]  /*0a20*/  ELECT P0, URZ, PT ;  /* 0x0000000000ff782f */ /* 0x000fe20003800000 */
[----:B------:R-:W-:-:S04]  /*0a30*/  UIADD3 UR8, UPT, UPT, -UR8, 0x100000, URZ ;  /* 0x0010000008087890 */ /* 0x000fc8000fffe1ff */
[----:B------:R-:W-:Y:S02]  /*0a40*/  USHF.L.U32 UR9, UR8, 0xb, URZ ;  /* 0x0000000b08097899 */ /* 0x000fe400080006ff */
[----:B------:R-:W-:Y:S02]  /*0a50*/  USHF.L.U32 UR8, UR8, 0x1, URZ ;  /* 0x0000000108087899 */ /* 0x000fe400080006ff */
[----:B-1----:R-:W-:Y:S02]  /*0a60*/  ULEA UR6, UR6, UR5, 0x18 ;  /* 0x0000000506067291 */ /* 0x002fe4000f8ec0ff */
[----:B------:R-:W-:-:S04]  /*0a70*/  UIADD3 UR4, UPT, UPT, -UR4, 0x100000, URZ ;  /* 0x0010000004047890 */ /* 0x000fc8000fffe1ff */
[----:B------:R-:W-:Y:S02]  /*0a80*/  USHF.L.U32 UR5, UR4, 0xb, URZ ;  /* 0x0000000b04057899 */ /* 0x000fe400080006ff */
[----:B------:R-:W-:Y:S01]  /*0a90*/  USHF.L.U32 UR4, UR4, 0x1, URZ ;  /* 0x0000000104047899 */ /* 0x000fe200080006ff */
[----:B------:R-:W1:Y:S03]  /*0aa0*/  FENCE.VIEW.ASYNC.S ;  /* 0x00000000000073c6 */ /* 0x000e660000000000 */
[----:B-1----:R2:W1:Y:S08]  /*0ab0*/  SYNCS.EXCH.64 URZ, [UR6+0xd0], UR8 ;  /* 0x0000d00806ff75b2 */ /* 0x0024700008000100 */
[----:B------:R2:W1:Y:S02]  /*0ac0*/  SYNCS.EXCH.64 URZ, [UR6+0xd8], UR4 ;  /* 0x0000d80406ff75b2 */ /* 0x0004640008000100 */
[----:B--2---:R-:W-:Y:S01]  /*0ad0*/  NOP ;  /* 0x0000000000007918 */ /* 0x004fe20000000000 */
.L_x_12:
[----:B------:R-:W2:Y:S01]  /*0ae0*/  SHFL.IDX PT, R2, R56, RZ, 0x1f ;  /* 0x00001fff38027589 */ /* 0x000ea200000e0000 */
[----:B------:R-:W1:Y:S01]  /*0af0*/  S2UR UR24, SR_CTAID.X ;  /* 0x00000000001879c3 */ /* 0x000e620000002500 */
[----:B------:R-:W-:-:S07]  /*0b00*/  NOP ;  /* 0x0000000000007918 */ /* 0x000fce0000000000 */
[----:B------:R-:W1:Y:S01]  /*0b10*/  S2UR UR20, SR_CTAID.Y ;  /* 0x00000000001479c3 */ /* 0x000e620000002600 */
[----:B--2---:R-:W-:-:S13]  /*0b20*/  ISETP.NE.AND P0, PT, R2, 0x5, PT ;  /* 0x000000050200780c */ /* 0x004fda0003f05270 */
[----:B-1----:R-:W-:Y:S05]  /*0b30*/  @P0 BRA `(.L_x_13) ;  /* 0x0000000000480947 */ /* 0x002fea0003800000 */
[----:B------:R-:W1:Y:S01]  /*0b40*/  S2UR UR4, SR_CgaCtaId ;  /* 0x00000000000479c3 */ /* 0x000e620000008800 */
        /* <DEDUP_REMOVED lines=12> */
[----:B-1----:R1:W2:Y:S01]  /*0c10*/  SYNCS.EXCH.64 URZ, [UR4+0xe0], UR8 ;  /* 0x0000e00804ff75b2 */ /* 0x0022a20008000100 */
[----:B------:R1:W1:Y:S01]  /*0c20*/  SYNCS.EXCH.64 URZ, [UR4+0xf0], UR6 ;  /* 0x0000f00604ff75b2 */ /* 0x0002620008000100 */
[----:B------:R1:W1:Y:S01]  /*0c30*/  SYNCS.EXCH.64 URZ, [UR4+0xe8], UR8 ;  /* 0x0000e80804ff75b2 */ /* 0x0002620008000100 */
[----:B------:R1:W1:Y:S01]  /*0c40*/  SYNCS.EXCH.64 URZ, [UR4+0xf8], UR6 ;  /* 0x0000f80604ff75b2 */ /* 0x0002620008000100 */
[----:B------:R-:W-:Y:S01]  /*0c50*/  NOP ;  /* 0x0000000000007918 */ /* 0x000fe20000000000 */
.L_x_13:
[----:B------:R-:W-:-:S05]  /*0c60*/  CS2R.32 R49, SR_CgaSize ;  /* 0x0000000000317805 */ /* 0x000fca0000008a00 */
[----:B------:R-:W-:-:S05]  /*0c70*/  IMAD R49, R49, -0xa0, RZ ;  /* 0xffffff6031317824 */ /* 0x000fca00078e02ff */
[----:B------:R-:W-:-:S14]  /*0c80*/  R2UR UR5, R49 ;  /* 0x00000000310572ca */ /* 0x000fdc00000e0000 */
[----:B------:R-:W3:Y:S01]  /*0c90*/  LDCU UR5, c[0x0][UR5+0x2b0] ;  /* 0x00005600050577ac */ /* 0x000ee20008000800 */
[----:B------:R-:W-:Y:S02]  /*0ca0*/  I2FP.F32.U32 R49, UR24 ;  /* 0x0000001800317c45 */ /* 0x000fe40008201000 */
[----:B------:R-:W-:-:S05]  /*0cb0*/  CS2R.32 R3, SR_CgaSize ;  /* 0x0000000000037805 */ /* 0x000fca0000008a00 */
[----:B------:R-:W-:-:S06]  /*0cc0*/  IMAD R3, R3, -0xa0, RZ ;  /* 0xffffff6003037824 */ /* 0x000fcc00078e02ff */
[----:B------:R-:W4:Y:S01]  /*0cd0*/  LDC R3, c[0x0][R3+0x2a0] ;  /* 0x0000a80003037b82 */ /* 0x000f220000000800 */
[----:B------:R-:W-:Y:S02]  /*0ce0*/  I2FP.F32.U32 R48, UR20 ;  /* 0x0000001400307c45 */ /* 0x000fe40008201000 */
[----:B------:R-:W-:-:S05]  /*0cf0*/  CS2R.32 R2, SR_CgaSize ;  /* 0x0000000000027805 */ /* 0x000fca0000008a00 */
[----:B------:R-:W-:-:S05]  /*0d00*/  IMAD R2, R2, -0xa0, RZ ;  /* 0xffffff6002027824 */ /* 0x000fca00078e02ff */
[----:B-1----:R-:W-:-:S14]  /*0d10*/  R2UR UR4, R2 ;  /* 0x00000000020472ca */ /* 0x002fdc00000e0000 */
[----:B------:R-:W1:Y:S01]  /*0d20*/  LDCU UR4, c[0x0][UR4+0x2b4] ;  /* 0x00005680040477ac */ /* 0x000e620008000800 */
[----:B------:R-:W-:Y:S01]  /*0d30*/  NOP ;  /* 0x0000000000007918 */ /* 0x000fe20000000000 */
[----:B------:R-:W2:Y:S01]  /*0d40*/  LDCU UR19, c[0x0][0xb24] ;  /* 0x00016480ff1377ac */ /* 0x000ea20008000800 */
[----:B------:R-:W-:-:S05]  /*0d50*/  CS2R.32 R2, SR_CgaSize ;  /* 0x0000000000027805 */ /* 0x000fca0000008a00 */
[----:B------:R-:W-:-:S06]  /*0d60*/  IMAD R2, R2, -0xa0, RZ ;  /* 0xffffff6002027824 */ /* 0x000fcc00078e02ff */
[----:B------:R-:W4:Y:S01]  /*0d70*/  LDC R2, c[0x0][R2+0x2a4] ;  /* 0x0000a90002027b82 */ /* 0x000f220000000800 */
[----:B---3--:R-:W-:-:S07]  /*0d80*/  FMUL R49, R49, UR5 ;  /* 0x0000000531317c20 */ /* 0x008fce0008400000 */
[----:B------:R-:W3:Y:S01]  /*0d90*/  S2UR UR49, SR_CTAID.Z ;  /* 0x00000000003179c3 */ /* 0x000ee20000002700 */
[----:B-1----:R-:W-:Y:S01]  /*0da0*/  FMUL R48, R48, UR4 ;  /* 0x0000000430307c20 */ /* 0x002fe20008400000 */
[----:B------:R-:W1:Y:S01]  /*0db0*/  F2I.U32.TRUNC.NTZ R49, R49 ;  /* 0x0000003100317305 */ /* 0x000e62000020f000 */
[----:B--2---:R-:W-:-:S07]  /*0dc0*/  UISETP.GE.AND UP0, UPT, UR19, 0x1, UPT ;  /* 0x000000011300788c */ /* 0x004fce000bf06270 */
[----:B------:R-:W2:Y:S01]  /*0dd0*/  F2I.U32.TRUNC.NTZ R48, R48 ;  /* 0x0000003000307305 */ /* 0x000ea2000020f000 */
[----:B-1----:R-:W-:-:S05]  /*0de0*/  IADD3 R49, PT, PT, -R49, RZ, RZ ;  /* 0x000000ff31317210 */ /* 0x002fca0007ffe1ff */
[----:B----4-:R-:W-:Y:S01]  /*0df0*/  IMAD R49, R3, R49, UR24 ;  /* 0x0000001803317e24 */ /* 0x010fe2000f8e0231 */
[----:B--2---:R-:W-:-:S05]  /*0e00*/  IADD3 R48, PT, PT, -R48, RZ, RZ ;  /* 0x000000ff30307210 */ /* 0x004fca0007ffe1ff */
[----:B------:R-:W-:Y:S01]  /*0e10*/  IMAD R48, R2, R48, UR20 ;  /* 0x0000001402307e24 */ /* 0x000fe2000f8e0230 */
[----:B------:R-:W-:Y:S06]  /*0e20*/  BAR.SYNC.DEFER_BLOCKING 0x0 ;  /* 0x0000000000007b1d */ /* 0x000fec0000010000 */
[----:B---3--:R-:W-:Y:S05]  /*0e30*/  BRA.U !UP0, `(.L_x_14) ;  /* 0x0000000108d47547 */ /* 0x008fea000b800000 */
[----:B------:R-:W1:Y:S01]  /*0e40*/  LDCU.128 UR28, c[0x0][0xb10] ;  /* 0x00016200ff1c77ac */ /* 0x000e620008000c00 */
[----:B------:R-:W2:Y:S01]  /*0e50*/  LDCU UR6, c[0x0][0x370] ;  /* 0x00006e00ff0677ac */ /* 0x000ea20008000800 */
[----:B------:R-:W3:Y:S01]  /*0e60*/  LDCU UR4, c[0x0][0x374] ;  /* 0x00006e80ff0477ac */ /* 0x000ee20008000800 */
[----:B------:R-:W4:Y:S01]  /*0e70*/  LDCU UR21, c[0x0][0xb0c] ;  /* 0x00016180ff1577ac */ /* 0x000f220008000800 */
[----:B------:R-:W4:Y:S01]  /*0e80*/  LDCU UR5, c[0x0][0xb20] ;  /* 0x00016400ff0577ac */ /* 0x000f220008000800 */
[----:B------:R-:W4:Y:S01]  /*0e90*/  LDCU.64 UR16, c[0x0][0xb28] ;  /* 0x00016500ff1077ac */ /* 0x000f220008000a00 */
[----:B-1----:R-:W-:Y:S02]  /*0ea0*/  UISETP.NE.AND UP0, UPT, UR30, 0x1, UPT ;  /* 0x000000011e00788c */ /* 0x002fe4000bf05270 */
[----:B---3--:R-:W-:Y:S02]  /*0eb0*/  UIMAD.WIDE.U32 UR8, UR4, UR31, URZ ;  /* 0x0000001f040872a5 */ /* 0x008fe4000f8e00ff */
[----:B--2---:R-:W-:-:S02]  /*0ec0*/  UIMAD.WIDE.U32 UR10, UR6, UR28, URZ ;  /* 0x0000001c060a72a5 */ /* 0x004fc4000f8e00ff */
[----:B----4-:R-:W-:Y:S02]  /*0ed0*/  UISETP.NE.AND UP2, UPT, UR21, 0x1, UPT ;  /* 0x000000011500788c */ /* 0x010fe4000bf45270 */
[----:B------:R-:W-:Y:S01]  /*0ee0*/  UISETP.NE.AND UP4, UPT, UR19, 0x1, UPT ;  /* 0x000000011300788c */ /* 0x000fe2000bf85270 */
[----:B------:R-:W-:Y:S02]  /*0ef0*/  UMOV UR8, UR9 ;  /* 0x0000000900087c82 */ /* 0x000fe40008000000 */
[----:B------:R-:W-:Y:S01]  /*0f00*/  UMOV UR10, UR11 ;  /* 0x0000000b000a7c82 */ /* 0x000fe20008000000 */
[----:B------:R-:W-:Y:S02]  /*0f10*/  @UP0 USHF.R.U32.HI UR4, URZ, UR5, UR8 ;  /* 0x00000005ff040299 */ /* 0x000fe40008011608 */
[----:B------:R-:W-:Y:S02]  /*0f20*/  UIMAD.WIDE.U32 UR12, UR20, UR31, URZ ;  /* 0x0000001f140c72a5 */ /* 0x000fe4000f8e00ff */
[----:B------:R-:W-:-:S02]  /*0f30*/  UIMAD.WIDE.U32 UR8, UR4, UR16, URZ ;  /* 0x00000010040872a5 */ /* 0x000fc4000f8e00ff */
[----:B------:R-:W-:Y:S02]  /*0f40*/  @UP2 USHF.R.U32.HI UR6, URZ, UR29, UR10 ;  /* 0x0000001dff062299 */ /* 0x000fe4000801160a */
[----:B------:R-:W-:Y:S02]  /*0f50*/  UIMAD.WIDE.U32 UR14, UR24, UR28, URZ ;  /* 0x0000001c180e72a5 */ /* 0x000fe4000f8e00ff */
[----:B------:R-:W-:Y:S01]  /*0f60*/  UIMAD.WIDE.U32 UR10, UR6, UR16, URZ ;  /* 0x00000010060a72a5 */ /* 0x000fe2000f8e00ff */
[----:B------:R-:W-:Y:S01]  /*0f70*/  UMOV UR12, UR13 ;  /* 0x0000000d000c7c82 */ /* 0x000fe20008000000 */
[----:B------:R-:W-:Y:S01]  /*0f80*/  UMOV UR8, UR9 ;  /* 0x0000000900087c82 */ /* 0x000fe20008000000 */
[----:B------:R-:W-:Y:S02]  /*0f90*/  USHF.R.U32.HI UR12, URZ, UR5, UR12 ;  /* 0x00000005ff0c7299 */ /* 0x000fe4000801160c */
[----:B------:R-:W-:Y:S01]  /*0fa0*/  @UP4 USHF.R.U32.HI UR4, URZ, UR17, UR8 ;  /* 0x00000011ff044299 */ /* 0x000fe20008011608 */
[----:B------:R-:W-:Y:S01]  /*0fb0*/  UMOV UR14, UR15 ;  /* 0x0000000f000e7c82 */ /* 0x000fe20008000000 */
[----:B------:R-:W-:Y:S01]  /*0fc0*/  UMOV UR10, UR11 ;  /* 0x0000000b000a7c82 */ /* 0x000fe20008000000 */
[----:B------:R-:W-:-:S02]  /*0fd0*/  USHF.R.U32.HI UR14, URZ, UR29, UR14 ;  /* 0x0000001dff0e7299 */ /* 0x000fc4000801160e */
[----:B------:R-:W-:Y:S02]  /*0fe0*/  USEL UR5, UR20, UR12, !UP0 ;  /* 0x0000000c14057287 */ /* 0x000fe4000c000000 */
[----:B------:R-:W-:Y:S02]  /*0ff0*/  @UP4 USHF.R.U32.HI UR6, URZ, UR17, UR10 ;  /* 0x00000011ff064299 */ /* 0x000fe4000801160a */
[----:B------:R-:W-:Y:S02]  /*1000*/  UIMAD UR7, UR4, UR19, URZ ;  /* 0x00000013040772a4 */ /* 0x000fe4000f8e02ff */
[----:B------:R-:W-:Y:S02]  /*1010*/  USEL UR4, UR24, UR14, !UP2 ;  /* 0x0000000e18047287 */ /* 0x000fe4000d000000 */
[----:B------:R-:W-:Y:S02]  /*1020*/  UIMAD UR10, UR6, UR19, URZ ;  /* 0x00000013060a72a4 */ /* 0x000fe4000f8e02ff */
[----:B------:R-:W-:-:S02]  /*1030*/  UISETP.GE.AND UP0, UPT, UR5, UR7, UPT ;  /* 0x000000070500728c */ /* 0x000fc4000bf06270 */
[----:B------:R-:W-:Y:S02]  /*1040*/  UIMAD.WIDE.U32 UR8, UR5, UR16, URZ ;  /* 0x00000010050872a5 */ /* 0x000fe4000f8e00ff */
[----:B------:R-:W-:Y:S02]  /*1050*/  UISETP.GE.OR UP0, UPT, UR4, UR10, UP0 ;  /* 0x0000000a0400728c */ /* 0x000fe40008706670 */
[----:B------:R-:W-:Y:S02]  /*1060*/  UIMAD.WIDE.U32 UR10, UR4, UR16, URZ ;  /* 0x00000010040a72a5 */ /* 0x000fe4000f8e00ff */
[----:B------:R-:W-:Y:S01]  /*1070*/  UIADD3 UR10, UPT, UPT, -UR4, URZ, URZ ;  /* 0x000000ff040a7290 */ /* 0x000fe2000fffe1ff */
[----:B------:R-:W-:Y:S01]  /*1080*/  UMOV UR8, UR9 ;  /* 0x0000000900087c82 */ /* 0x000fe20008000000 */
[----:B------:R-:W-:Y:S02]  /*1090*/  UIADD3 UR9, UPT, UPT, -UR5, URZ, URZ ;  /* 0x000000ff05097290 */ /* 0x000fe4000fffe1ff */
[----:B------:R-:W-:-:S03]  /*10a0*/  USHF.R.U32.HI UR8, URZ, UR17, UR8 ;  /* 0x00000011ff087299 */ /* 0x000fc60008011608 */
[----:B------:R-:W-:Y:S01]  /*10b0*/  @!UP0 UMOV UR7, UR11 ;  /* 0x0000000b00078c82 */ /* 0x000fe20008000000 */
[----:B------:R-:W-:Y:S02]  /*10c0*/  UIMAD UR20, UR30, UR9, UR20 ;  /* 0x000000091e1472a4 */ /* 0x000fe4000f8e0214 */
[----:B------:R-:W-:Y:S02]  /*10d0*/  USEL UR8, UR5, UR8, !UP4 ;  /* 0x0000000805087287 */ /* 0x000fe4000e000000 */
[----:B------:R-:W-:Y:S02]  /*10e0*/  @!UP0 USHF.R.U32.HI UR7, URZ, UR17, UR7 ;  /* 0x00000011ff078299 */ /* 0x000fe40008011607 */
[----:B------:R-:W-:Y:S02]  /*10f0*/  UIADD3 UR9, UPT, UPT, -UR8, URZ, URZ ;  /* 0x000000ff08097290 */ /* 0x000fe4000fffe1ff */
[----:B------:R-:W-:Y:S02]  /*1100*/  @!UP0 USEL UR7, UR4, UR7, !UP4 ;  /* 0x0000000704078287 */ /* 0x000fe4000e000000 */
[----:B------:R-:W-:-:S02]  /*1110*/  UIMAD UR9, UR19, UR9, UR5 ;  /* 0x00000009130972a4 */ /* 0x000fc4000f8e0205 */
[----:B------:R-:W-:Y:S02]  /*1120*/  @!UP0 UIADD3 UR8, UPT, UPT, UR8, -UR7, URZ ;  /* 0x8000000708088290 */ /* 0x000fe4000fffe0ff */
[----:B------:R-:W-:Y:S02]  /*1130*/  @!UP0 UIMAD UR7, UR9, UR6, UR7 ;  /* 0x00000006090782a4 */ /* 0x000fe4000f8e0207 */
[----:B------:R-:W-:Y:S02]  /*1140*/  @!UP0 UIMAD UR5, UR8, UR19, UR4 ;  /* 0x00000013080582a4 */ /* 0x000fe4000f8e0204 */
[----:B------:R-:W-:Y:S02]  /*1150*/  UIMAD UR6, UR21, UR10, UR24 ;  /* 0x0000000a150672a4 */ /* 0x000fe4000f8e0218 */
[----:B------:R-:W-:Y:S01]  /*1160*/  UIMAD UR20, UR5, UR30, UR20 ;  /* 0x0000001e051472a4 */ /* 0x000fe2000f8e0214 */
[----:B------:R-:W-:Y:S02]  /*1170*/  @!UP0 UMOV UR4, UR7 ;  /* 0x0000000700048c82 */ /* 0x000fe40008000000 */
[----:B------:R-:W-:-:S12]  /*1180*/  UIMAD UR24, UR4, UR21, UR6 ;  /* 0x00000015041872a4 */ /* 0x000fd8000f8e0206 */
.L_x_14:
[----:B------:R-:W1:Y:S02]  /*1190*/  LDCU UR4, c[0x0][0xb30] ;  /* 0x00016600ff0477ac */ /* 0x000e640008000800 */
[----:B-1----:R-:W-:-:S09]  /*11a0*/  UISETP.NE.AND UP0, UPT, UR4, 0x1, UPT ;  /* 0x000000010400788c */ /* 0x002fd2000bf05270 */
[----:B------:R-:W-:Y:S05]  /*11b0*/  BRA.U UP0, `(.L_x_15) ;  /* 0x0000000100447547 */ /* 0x000fea000b800000 */
[----:B------:R-:W1:Y:S01]  /*11c0*/  LDCU.128 UR8, c[0x0][0xb10] ;  /* 0x00016200ff0877ac */ /* 0x000e620008000c00 */
[----:B------:R-:W2:Y:S01]  /*11d0*/  LDCU UR12, c[0x0][0xb0c] ;  /* 0x00016180ff0c77ac */ /* 0x000ea20008000800 */
[----:B------:R-:W3:Y:S01]  /*11e0*/  LDCU UR13, c[0x0][0xb20] ;  /* 0x00016400ff0d77ac */ /* 0x000ee20008000800 */
[----:B-1----:R-:W-:Y:S02]  /*11f0*/  UIMAD.WIDE.U32 UR6, UR24, UR8, URZ ;  /* 0x00000008180672a5 */ /* 0x002fe4000f8e00ff */
[----:B------:R-:W-:Y:S02]  /*1200*/  UIMAD.WIDE.U32 UR4, UR20, UR11, URZ ;  /* 0x0000000b140472a5 */ /* 0x000fe4000f8e00ff */
[----:B--2---:R-:W-:Y:S02]  /*1210*/  UISETP.NE.AND UP2, UPT, UR12, 0x1, UPT ;  /* 0x000000010c00788c */ /* 0x004fe4000bf45270 */
[----:B------:R-:W-:Y:S01]  /*1220*/  UISETP.NE.AND UP0, UPT, UR10, 0x1, UPT ;  /* 0x000000010a00788c */ /* 0x000fe2000bf05270 */
[----:B------:R-:W-:-:S02]  /*1230*/  UMOV UR6, UR7 ;  /* 0x0000000700067c82 */ /* 0x000fc40008000000 */
[----:B------:R-:W-:Y:S01]  /*1240*/  UMOV UR4, UR5 ;  /* 0x0000000500047c82 */ /* 0x000fe20008000000 */
[----:B------:R-:W-:Y:S02]  /*1250*/  USHF.R.U32.HI UR6, URZ, UR9, UR6 ;  /* 0x00000009ff067299 */ /* 0x000fe40008011606 */
[----:B---3--:R-:W-:Y:S02]  /*1260*/  USHF.R.U32.HI UR4, URZ, UR13, UR4 ;  /* 0x0000000dff047299 */ /* 0x008fe40008011604 */
[----:B------:R-:W-:Y:S02]  /*1270*/  USEL UR5, UR24, UR6, !UP2 ;  /* 0x0000000618057287 */ /* 0x000fe4000d000000 */
[----:B------:R-:W-:-:S04]  /*1280*/  USEL UR4, UR20, UR4, !UP0 ;  /* 0x0000000414047287 */ /* 0x000fc8000c000000 */
[----:B------:R-:W-:Y:S02]  /*1290*/  UIADD3 UR6, UPT, UPT, UR5, -UR4, URZ ;  /* 0x8000000405067290 */ /* 0x000fe4000fffe0ff */
[----:B------:R-:W-:Y:S02]  /*12a0*/  UIADD3 UR4, UPT, UPT, -UR5, UR4, URZ ;  /* 0x0000000405047290 */ /* 0x000fe4000fffe1ff */
[----:B------:R-:W-:Y:S02]  /*12b0*/  UIMAD UR20, UR6, UR10, UR20 ;  /* 0x0000000a061472a4 */ /* 0x000fe4000f8e0214 */
[----:B------:R-:W-:-:S12]  /*12c0*/  UIMAD UR24, UR4, UR12, UR24 ;  /* 0x0000000c041872a4 */ /* 0x000fd8000f8e0218 */
.L_x_15:
[----:B------:R-:W-:Y:S01]  /*12d0*/  BAR.SYNC.DEFER_BLOCKING 0x0 ;  /* 0x0000000000007b1d */ /* 0x000fe20000010000 */
[----:B------:R-:W-:Y:S01]  /*12e0*/  UISETP.NE.AND UP0, UPT, UR18, 0x2, UPT ;  /* 0x000000021200788c */ /* 0x000fe2000bf05270 */
[----:B------:R-:W-:Y:S02]  /*12f0*/  ISETP.NE.OR P3, PT, R0, 0x2, !P3 ;  /* 0x000000020000780c */ /* 0x000fe40005f65670 */
[----:B------:R-:W-:Y:S02]  /*1300*/  LOP3.LUT R0, R54, 0x1f, RZ, 0xc0, !PT ;  /* 0x0000001f36007812 */ /* 0x000fe400078ec0ff */
[----:B------:R-:W1:Y:S04]  /*1310*/  LDCU UR39, c[0x0][0xb24] ;  /* 0x00016480ff2777ac */ /* 0x000e680008000800 */
[----:B------:R-:W-:Y:S05]  /*1320*/  BRA.U UP0, `(.L_x_16) ;  /* 0x0000001d00207547 */ /* 0x000fea000b800000 */
[----:B------:R-:W2:Y:S01]  /*1330*/  LDCU UR7, c[0x0][0x390] ;  /* 0x00007200ff0777ac */ /* 0x000ea20008000800 */
[----:B------:R-:W-:Y:S01]  /*1340*/  PLOP3.LUT P1, PT, PT, PT, UP3, 0x80, 0x8 ;  /* 0x000000000008781c */ /* 0x000fe20003f2f038 */
[----:B------:R-:W-:Y:S01]  /*1350*/  IMAD.MOV.U32 R2, RZ, RZ, RZ ;  /* 0x000000ffff027224 */ /* 0x000fe200078e00ff */
[----:B------:R-:W-:Y:S01]  /*1360*/  ISETP.EQ.OR P2, PT, R0, RZ, P3 ;  /* 0x000000ff0000720c */ /* 0x000fe20001f42670 */
[----:B------:R-:W3:Y:S01]  /*1370*/  LDCU UR6, c[0x0][0x5c0] ;  /* 0x0000b800ff0677ac */ /* 0x000ee20008000800 */
[----:B------:R-:W-:Y:S01]  /*1380*/  PLOP3.LUT P1, PT, P1, PT, PT, 0x8, 0x80 ;  /* 0x000000000080781c */ /* 0x000fe20000f2e170 */
[----:B------:R-:W4:Y:S01]  /*1390*/  LDCU UR54, c[0x0][0x370] ;  /* 0x00006e00ff3677ac */ /* 0x000f220008000800 */
[----:B------:R-:W1:Y:S01]  /*13a0*/  LDCU.64 UR46, c[0x0][0x348] ;  /* 0x00006900ff2e77ac */ /* 0x000e620008000a00 */
[----:B------:R-:W1:Y:S01]  /*13b0*/  LDCU UR53, c[0x0][0x374] ;  /* 0x00006e80ff3577ac */ /* 0x000e620008000800 */
[----:B--2---:R-:W-:Y:S02]  /*13c0*/  UIADD3 UR5, UPT, UPT, UR7, 0x3f, URZ ;  /* 0x0000003f07057890 */ /* 0x004fe4000fffe0ff */
[----:B---3--:R-:W-:-:S02]  /*13d0*/  UIADD3 UR6, UPT, UPT, UR6, 0x7f, URZ ;  /* 0x0000007f06067890 */ /* 0x008fc4000fffe0ff */
[----:B------:R-:W-:Y:S02]  /*13e0*/  USHF.R.S32.HI UR4, URZ, 0x1f, UR5 ;  /* 0x0000001fff047899 */ /* 0x000fe40008011405 */
[----:B------:R-:W-:Y:S02]  /*13f0*/  UIADD3 UR58, UPT, UPT, UR7, 0x7e, URZ ;  /* 0x0000007e073a7890 */ /* 0x000fe4000fffe0ff */
[----:B------:R-:W-:Y:S02]  /*1400*/  ULEA.HI UR4, UR4, UR5, URZ, 0x6 ;  /* 0x0000000504047291 */ /* 0x000fe4000f8f30ff */
[----:B------:R-:W-:Y:S02]  /*1410*/  UIADD3 UR5, UPT, UPT, UR7, -0x1, URZ ;  /* 0xffffffff07057890 */ /* 0x000fe4000fffe0ff */
[----:B------:R-:W-:Y:S02]  /*1420*/  USHF.R.S32.HI UR56, URZ, 0x6, UR4 ;  /* 0x00000006ff387899 */ /* 0x000fe40008011404 */
[----:B------:R-:W-:-:S02]  /*1430*/  UISETP.GE.U32.AND UP1, UPT, UR5, -0x7f, UPT ;  /* 0xffffff810500788c */ /* 0x000fc4000bf26070 */
[----:B------:R-:W-:Y:S02]  /*1440*/  UISETP.LT.U32.AND UP0, UPT, UR56, 0x8, UPT ;  /* 0x000000083800788c */ /* 0x000fe4000bf01070 */
[----:B------:R-:W-:Y:S02]  /*1450*/  USHF.R.S32.HI UR4, URZ, 0x1f, UR6 ;  /* 0x0000001fff047899 */ /* 0x000fe40008011406 */
[----:B------:R-:W-:Y:S02]  /*1460*/  USEL UR55, UR56, 0x8, UP0 ;  /* 0x0000000838377887 */ /* 0x000fe40008000000 */
[----:B------:R-:W-:Y:S02]  /*1470*/  ULEA.HI UR4, UR4, UR6, URZ, 0x7 ;  /* 0x0000000604047291 */ /* 0x000fe4000f8f38ff */
[----:B------:R-:W-:Y:S02]  /*1480*/  UIADD3 UR44, UPT, UPT, UR55, -0x1, URZ ;  /* 0xffffffff372c7890 */ /* 0x000fe4000fffe0ff */
[----:B------:R-:W-:-:S02]  /*1490*/  @UP1 UIADD3 UR44, UPT, UPT, UR55, URZ, URZ ;  /* 0x000000ff372c1290 */ /* 0x000fc4000fffe0ff */
[----:B------:R-:W-:Y:S02]  /*14a0*/  USHF.R.S32.HI UR52, URZ, 0x7, UR4 ;  /* 0x00000007ff347899 */ /* 0x000fe40008011404 */
[----:B------:R-:W-:Y:S02]  /*14b0*/  UIADD3 UR57, UPT, UPT, UR56, -UR55, URZ ;  /* 0x8000003738397290 */ /* 0x000fe4000fffe0ff */
[----:B------:R-:W-:Y:S01]  /*14c0*/  UIADD3 UR44, UPT, UPT, UR44, 0x1, URZ ;  /* 0x000000012c2c7890 */ /* 0x000fe2000fffe0ff */
[----:B------:R-:W-:Y:S01]  /*14d0*/  UMOV UR30, 0x1 ;  /* 0x00000001001e7882 */ /* 0x000fe20000000000 */
[----:B-1--4-:R-:W-:-:S10]  /*14e0*/  UMOV UR38, URZ ;  /* 0x000000ff00267c82 */ /* 0x012fd40008000000 */
.L_x_32:
[----:B------:R-:W-:Y:S01]  /*14f0*/  IMAD.U32 R4, RZ, RZ, UR52 ;  /* 0x00000034ff047e24 */ /* 0x000fe2000f8e00ff */
[----:B------:R-:W1:Y:S04]  /*1500*/  LDCU UR51, c[0x0][0x5c4] ;  /* 0x0000b880ff3377ac */ /* 0x000e680008000800 */
[-C--:B------:R-:W-:Y:S01]  /*1510*/  IABS R0, R4.reuse ;  /* 0x0000000400007213 */ /* 0x080fe20000000000 */
[----:B------:R-:W-:Y:S01]  /*1520*/  UMOV UR31, 0x400 ;  /* 0x00000400001f7882 */ /* 0x000fe20000000000 */
[----:B------:R-:W-:Y:S01]  /*1530*/  IABS R4, R4 ;  /* 0x0000000400047213 */ /* 0x000fe20000000000 */
[----:B------:R-:W-:Y:S01]  /*1540*/  USHF.L.U32 UR42, UR24, 0x6, URZ ;  /* 0x00000006182a7899 */ /* 0x000fe200080006ff */
[----:B------:R-:W-:Y:S01]  /*1550*/  R2UR UR6, R0 ;  /* 0x00000000000672ca */ /* 0x000fe200000e0000 */
[----:B------:R-:W-:Y:S01]  /*1560*/  UMOV UR15, URZ ;  /* 0x000000ff000f7c82 */ /* 0x000fe20008000000 */
[----:B-1----:R-:W-:-:S11]  /*1570*/  IMAD.U32 R3, RZ, RZ, UR51 ;  /* 0x00000033ff037e24 */ /* 0x002fd6000f8e00ff */
[----:B------:R-:W1:Y:S08]  /*1580*/  I2F.RP R0, UR6 ;  /* 0x0000000600007d06 */ /* 0x000e700008209400 */
[----:B-1----:R-:W1:Y:S02]  /*1590*/  MUFU.RCP R0, R0 ;  /* 0x0000000000007308 */ /* 0x002e640000001000 */
[----:B-1----:R-:W-:-:S06]  /*15a0*/  VIADD R0, R0, 0xffffffe ;  /* 0x0ffffffe00007836 */ /* 0x002fcc0000000000 */
[----:B------:R-:W1:Y:S02]  /*15b0*/  F2I.FTZ.U32.TRUNC.NTZ R0, R0 ;  /* 0x0000000000007305 */ /* 0x000e64000021f000 */
[----:B-1----:R-:W-:Y:S02]  /*15c0*/  R2UR UR5, R0 ;  /* 0x00000000000572ca */ /* 0x002fe400000e0000 */
[----:B------:R-:W-:Y:S01]  /*15d0*/  IABS R0, R3 ;  /* 0x0000000300007213 */ /* 0x000fe20000000000 */
[----:B------:R-:W-:-:S03]  /*15e0*/  IMAD.U32 R3, RZ, RZ, UR20 ;  /* 0x00000014ff037e24 */ /* 0x000fc6000f8e00ff */
[----:B------:R-:W-:Y:S01]  /*15f0*/  R2UR UR8, R0 ;  /* 0x00000000000872ca */ /* 0x000fe200000e0000 */
[----:B------:R-:W-:Y:S01]  /*1600*/  IMAD.MOV R0, RZ, RZ, -R4 ;  /* 0x000000ffff007224 */ /* 0x000fe200078e0a04 */
[----:B------:R-:W-:-:S04]  /*1610*/  IABS R3, R3 ;  /* 0x0000000300037213 */ /* 0x000fc80000000000 */
[----:B------:R-:W-:Y:S01]  /*1620*/  R2UR UR9, R3 ;  /* 0x00000000030972ca */ /* 0x000fe200000e0000 */
[----:B------:R-:W-:-:S04]  /*1630*/  UIADD3 UR4, UPT, UPT, URZ, -UR5, URZ ;  /* 0x80000005ff047290 */ /* 0x000fc8000fffe0ff */
[----:B------:R-:W-:Y:S02]  /*1640*/  UIMAD UR7, UR4, UR6, URZ ;  /* 0x00000006040772a4 */ /* 0x000fe4000f8e02ff */
[----:B------:R-:W1:Y:S01]  /*1650*/  I2F.RP R3, UR8 ;  /* 0x0000000800037d06 */ /* 0x000e620008209400 */
[----:B------:R-:W-:Y:S02]  /*1660*/  UMOV UR4, URZ ;  /* 0x000000ff00047c82 */ /* 0x000fe40008000000 */
[----:B------:R-:W-:Y:S02]  /*1670*/  UIMAD.WIDE.U32 UR4, UR5, UR7, UR4 ;  /* 0x00000007050472a5 */ /* 0x000fe4000f8e0004 */
[----:B------:R-:W-:-:S05]  /*1680*/  R2UR UR7, R0 ;  /* 0x00000000000772ca */ /* 0x000fca00000e0000 */
[----:B------:R-:W-:Y:S02]  /*1690*/  UMOV UR4, UR5 ;  /* 0x0000000500047c82 */ /* 0x000fe40008000000 */
[----:B------:R-:W-:Y:S01]  /*16a0*/  UIMAD.WIDE.U32 UR4, UR4, UR9, URZ ;  /* 0x00000009040472a5 */ /* 0x000fe2000f8e00ff */
[----:B-1----:R-:W1:Y:S06]  /*16b0*/  MUFU.RCP R0, R3 ;  /* 0x0000000300007308 */ /* 0x002e6c0000001000 */
[----:B------:R-:W-:Y:S02]  /*16c0*/  UMOV UR4, UR5 ;  /* 0x0000000500047c82 */ /* 0x000fe40008000000 */
[----:B------:R-:W-:Y:S01]  /*16d0*/  UIMAD UR5, UR4, UR7, UR9 ;  /* 0x00000007040572a4 */ /* 0x000fe2000f8e0209 */
[----:B------:R-:W2:Y:S03]  /*16e0*/  S2UR UR7, SR_CgaCtaId ;  /* 0x00000000000779c3 */ /* 0x000ea60000008800 */
[----:B------:R-:W-:Y:S01]  /*16f0*/  UISETP.GT.U32.AND UP0, UPT, UR6, UR5, UPT ;  /* 0x000000050600728c */ /* 0x000fe2000bf04070 */
[----:B-1----:R-:W-:-:S02]  /*1700*/  VIADD R0, R0, 0xffffffe ;  /* 0x0ffffffe00007836 */ /* 0x002fc40000000000 */
[----:B------:R-:W-:-:S08]  /*1710*/  IMAD.U32 R3, RZ, RZ, UR30 ;  /* 0x0000001eff037e24 */ /* 0x000fd0000f8e00ff */
[----:B------:R-:W-:Y:S01]  /*1720*/  @!UP0 UIADD3 UR5, UPT, UPT, UR5, -UR6, URZ ;  /* 0x8000000605058290 */ /* 0x000fe2000fffe0ff */
[----:B------:R-:W1:Y:S01]  /*1730*/  F2I.FTZ.U32.TRUNC.NTZ R0, R0 ;  /* 0x0000000000007305 */ /* 0x000e62000021f000 */
[----:B------:R-:W-:Y:S01]  /*1740*/  @!UP0 UIADD3 UR4, UPT, UPT, UR4, 0x1, URZ ;  /* 0x0000000104048890 */ /* 0x000fe2000fffe0ff */
[----:B------:R-:W-:Y:S01]  /*1750*/  SHF.L.U32 R3, R3, 0x1f, RZ ;  /* 0x0000001f03037819 */ /* 0x000fe200000006ff */
[----:B------:R-:W-:Y:S02]  /*1760*/  UISETP.GE.U32.AND UP1, UPT, UR5, UR6, UPT ;  /* 0x000000060500728c */ /* 0x000fe4000bf26070 */
[----:B------:R-:W-:Y:S02]  /*1770*/  ULOP3.LUT UR5, UR20, UR52, URZ, 0x3c, !UPT ;  /* 0x0000003414057292 */ /* 0x000fe4000f8e3cff */
[----:B--2---:R-:W-:Y:S02]  /*1780*/  ULEA UR31, UR7, UR31, 0x18 ;  /* 0x0000001f071f7291 */ /* 0x004fe4000f8ec0ff */
[----:B------:R-:W-:-:S02]  /*1790*/  UISETP.GE.AND UP0, UPT, UR5, URZ, UPT ;  /* 0x000000ff0500728c */ /* 0x000fc4000bf06270 */
[----:B------:R-:W-:-:S03]  /*17a0*/  ULEA UR7, UR38, UR31, 0x3 ;  /* 0x0000001f26077291 */ /* 0x000fc6000f8e18ff */
[----:B------:R-:W-:Y:S01]  /*17b0*/  @UP1 UIADD3 UR4, UPT, UPT, UR4, 0x1, URZ ;  /* 0x0000000104041890 */ /* 0x000fe2000fffe0ff */
[----:B-1----:R-:W-:Y:S01]  /*17c0*/  R2UR UR5, R0 ;  /* 0x00000000000572ca */ /* 0x002fe200000e0000 */
[----:B------:R-:W-:-:S05]  /*17d0*/  UISETP.NE.AND UP1, UPT, UR52, URZ, UPT ;  /* 0x000000ff3400728c */ /* 0x000fca000bf25270 */
[----:B------:R-:W-:Y:S01]  /*17e0*/  UMOV UR6, UR4 ;  /* 0x0000000400067c82 */ /* 0x000fe20008000000 */
[----:B------:R1:W2:Y:S01]  /*17f0*/  SYNCS.PHASECHK.TRANS64.TRYWAIT P0, [UR7+0x40], R3 ;  /* 0x00004003ff0075a7 */ /* 0x0002a20008001107 */
[----:B------:R-:W-:-:S04]  /*1800*/  @!UP0 UIADD3 UR6, UPT, UPT, -UR6, URZ, URZ ;  /* 0x000000ff06068290 */ /* 0x000fc8000fffe1ff */
[----:B------:R-:W-:Y:S02]  /*1810*/  @!UP1 ULOP3.LUT UR6, URZ, UR52, URZ, 0x33, !UPT ;  /* 0x00000034ff069292 */ /* 0x000fe4000f8e33ff */
[----:B------:R-:W-:-:S04]  /*1820*/  UIADD3 UR4, UPT, UPT, URZ, -UR5, URZ ;  /* 0x80000005ff047290 */ /* 0x000fc8000fffe0ff */
[----:B------:R-:W-:Y:S01]  /*1830*/  IMAD.U32 R0, RZ, RZ, UR6 ;  /* 0x00000006ff007e24 */ /* 0x000fe2000f8e00ff */
[----:B------:R-:W-:-:S03]  /*1840*/  UIMAD UR7, UR4, UR8, URZ ;  /* 0x00000008040772a4 */ /* 0x000fc6000f8e02ff */
[----:B------:R-:W-:Y:S01]  /*1850*/  UMOV UR4, URZ ;  /* 0x000000ff00047c82 */ /* 0x000fe20008000000 */
[----:B------:R-:W-:Y:S01]  /*1860*/  IABS R0, R0 ;  /* 0x0000000000007213 */ /* 0x000fe20000000000 */
[----:B------:R-:W-:-:S03]  /*1870*/  UIMAD.WIDE.U32 UR4, UR5, UR7, UR4 ;  /* 0x00000007050472a5 */ /* 0x000fc6000f8e0004 */
[----:B------:R-:W-:-:S04]  /*1880*/  R2UR UR9, R0 ;  /* 0x00000000000972ca */ /* 0x000fc800000e0000 */
[----:B------:R-:W-:-:S09]  /*1890*/  UMOV UR4, UR5 ;  /* 0x0000000500047c82 */ /* 0x000fd20008000000 */
[----:B------:R-:W-:-:S07]  /*18a0*/  UIMAD.WIDE.U32 UR4, UR4, UR9, URZ ;  /* 0x00000009040472a5 */ /* 0x000fce000f8e00ff */
[----:B------:R-:W-:Y:S02]  /*18b0*/  UMOV UR4, UR5 ;  /* 0x0000000500047c82 */ /* 0x000fe40008000000 */
[----:B------:R-:W-:-:S04]  /*18c0*/  UIADD3 UR5, UPT, UPT, -UR4, URZ, URZ ;  /* 0x000000ff04057290 */ /* 0x000fc8000fffe1ff */
[----:B------:R-:W-:-:S04]  /*18d0*/  UIMAD UR5, UR8, UR5, UR9 ;  /* 0x00000005080572a4 */ /* 0x000fc8000f8e0209 */
[----:B------:R-:W-:-:S11]  /*18e0*/  UISETP.GT.U32.AND UP0, UPT, UR8, UR5, UPT ;  /* 0x000000050800728c */ /* 0x000fd6000bf04070 */
[----:B------:R-:W-:Y:S02]  /*18f0*/  @!UP0 UIADD3 UR5, UPT, UPT, UR5, -UR8, URZ ;  /* 0x8000000805058290 */ /* 0x000fe4000fffe0ff */
[----:B------:R-:W-:Y:S02]  /*1900*/  @!UP0 UIADD3 UR4, UPT, UPT, UR4, 0x1, URZ ;  /* 0x0000000104048890 */ /* 0x000fe4000fffe0ff */
[----:B------:R-:W-:Y:S02]  /*1910*/  UISETP.GE.U32.AND UP1, UPT, UR5, UR8, UPT ;  /* 0x000000080500728c */ /* 0x000fe4000bf26070 */
[----:B------:R-:W-:-:S04]  /*1920*/  ULOP3.LUT UR5, UR6, UR51, URZ, 0x3c, !UPT ;  /* 0x0000003306057292 */ /* 0x000fc8000f8e3cff */
[----:B------:R-:W-:-:S05]  /*1930*/  UISETP.GE.AND UP0, UPT, UR5, URZ, UPT ;  /* 0x000000ff0500728c */ /* 0x000fca000bf06270 */
[----:B------:R-:W-:Y:S02]  /*1940*/  @UP1 UIADD3 UR4, UPT, UPT, UR4, 0x1, URZ ;  /* 0x0000000104041890 */ /* 0x000fe4000fffe0ff */
[----:B------:R-:W-:-:S05]  /*1950*/  UISETP.NE.AND UP1, UPT, UR51, URZ, UPT ;  /* 0x000000ff3300728c */ /* 0x000fca000bf25270 */
[----:B------:R-:W-:Y:S01]  /*1960*/  UMOV UR37, UR4 ;  /* 0x0000000400257c82 */ /* 0x000fe20008000000 */
[----:B------:R-:W-:Y:S02]  /*1970*/  UIADD3 UR4, UPT, UPT, -UR6, URZ, URZ ;  /* 0x000000ff06047290 */ /* 0x000fe4000fffe1ff */
[----:B------:R-:W-:Y:S02]  /*1980*/  @!UP0 UIADD3 UR37, UPT, UPT, -UR37, URZ, URZ ;  /* 0x000000ff25258290 */ /* 0x000fe4000fffe1ff */
[----:B------:R-:W-:Y:S02]  /*1990*/  UISETP.GE.U32.AND UP0, UPT, UR58, 0x7f, UPT ;  /* 0x0000007f3a00788c */ /* 0x000fe4000bf06070 */
[----:B------:R-:W-:Y:S02]  /*19a0*/  @!UP1 ULOP3.LUT UR37, URZ, UR51, URZ, 0x33, !UPT ;  /* 0x00000033ff259292 */ /* 0x000fe4000f8e33ff */
[----:B------:R-:W-:Y:S02]  /*19b0*/  UIMAD UR4, UR52, UR4, UR20 ;  /* 0x00000004340472a4 */ /* 0x000fe4000f8e0214 */
[----:B------:R-:W-:-:S02]  /*19c0*/  UIADD3 UR5, UPT, UPT, -UR37, URZ, URZ ;  /* 0x000000ff25057290 */ /* 0x000fc4000fffe1ff */
[----:B------:R-:W-:Y:S02]  /*19d0*/  USHF.L.U32 UR18, UR4, 0x7, URZ ;  /* 0x0000000704127899 */ /* 0x000fe400080006ff */
[----:B------:R-:W-:Y:S01]  /*19e0*/  UIMAD UR51, UR51, UR5, UR6 ;  /* 0x00000005333372a4 */ /* 0x000fe2000f8e0206 */
[----:B-12---:R-:W-:Y:S11]  /*19f0*/  BRA.U !UP0, `(.L_x_17) ;  /* 0x0000000508387547 */ /* 0x006ff6000b800000 */
[----:B------:R-:W1:Y:S01]  /*1a00*/  LDCU.64 UR8, c[0x0][0x5b0] ;  /* 0x0000b600ff0877ac */ /* 0x000e620008000a00 */
[----:B------:R-:W1:Y:S01]  /*1a10*/  LDCU.64 UR34, c[0x0][0x5d8] ;  /* 0x0000bb00ff2277ac */ /* 0x000e620008000a00 */
[----:B------:R-:W2:Y:S01]  /*1a20*/  LDCU UR25, c[0x0][0x598] ;  /* 0x0000b300ff1977ac */ /* 0x000ea20008000800 */
[----:B------:R-:W3:Y:S01]  /*1a30*/  LDCU UR24, c[0x0][0x58c] ;  /* 0x0000b180ff1877ac */ /* 0x000ee20008000800 */
[----:B------:R-:W4:Y:S01]  /*1a40*/  LDCU UR27, c[0x0][0x59c] ;  /* 0x0000b380ff1b77ac */ /* 0x000f220008000800 */
[----:B------:R-:W2:Y:S01]  /*1a50*/  LDCU UR26, c[0x0][0x5a0] ;  /* 0x0000b400ff1a77ac */ /* 0x000ea20008000800 */
[----:B------:R-:W2:Y:S01]  /*1a60*/  LDCU.64 UR22, c[0x0][0x590] ;  /* 0x0000b200ff1677ac */ /* 0x000ea20008000a00 */
[----:B------:R-:W2:Y:S01]  /*1a70*/  LDCU.64 UR6, c[0x0][0x5b8] ;  /* 0x0000b700ff0677ac */ /* 0x000ea20008000a00 */
[----:B------:R-:W2:Y:S01]  /*1a80*/  LDCU.64 UR4, c[0x0][0x5d0] ;  /* 0x0000ba00ff0477ac */ /* 0x000ea20008000a00 */
[----:B-1----:R-:W-:Y:S02]  /*1a90*/  UIMAD UR36, UR51, UR8, UR34 ;  /* 0x00000008332472a4 */ /* 0x002fe4000f8e0222 */
[----:B------:R-:W-:-:S02]  /*1aa0*/  UIMAD UR35, UR37, UR9, UR35 ;  /* 0x00000009252372a4 */ /* 0x000fc4000f8e0223 */
[----:B------:R-:W-:Y:S01]  /*1ab0*/  UIADD3 UR10, UPT, UPT, UR18, 0x40, URZ ;  /* 0x00000040120a7890 */ /* 0x000fe2000fffe0ff */
[----:B------:R-:W-:Y:S01]  /*1ac0*/  UMOV UR14, URZ ;  /* 0x000000ff000e7c82 */ /* 0x000fe20008000000 */
[----:B---34-:R-:W-:-:S10]  /*1ad0*/  UMOV UR11, UR38 ;  /* 0x00000026000b7c82 */ /* 0x018fd40008000000 */
.L_x_22:
[----:B---3--:R-:W-:Y:S01]  /*1ae0*/  @!P3 MOV R3, 0x6000 ;  /* 0x000060000003b802 */ /* 0x008fe20000000f00 */
[----:B------:R-:W-:Y:S01]  /*1af0*/  ULEA UR41, UR11, UR31, 0x3 ;  /* 0x0000001f0b297291 */ /* 0x000fe2000f8e18ff */
[----:B----4-:R-:W-:Y:S11]  /*1b00*/  @P0 BRA `(.L_x_18) ;  /* 0x0000000000100947 */ /* 0x010ff60003800000 */
[----:B------:R-:W-:Y:S04]  /*1b10*/  MOV R4, UR30 ;  /* 0x0000001e00047c02 */ /* 0x000fe80008000f00 */
[----:B------:R-:W-:Y:S04]  /*1b20*/  SHF.L.U32 R4, R4, 0x1f, RZ ;  /* 0x0000001f04047819 */ /* 0x000fe800000006ff */
[----:B------:R-:W1:Y:S02]  /*1b30*/  SYNCS.PHASECHK.TRANS64.TRYWAIT P0, [UR41+0x40], R4 ;  /* 0x00004004ff0075a7 */ /* 0x000e640008001129 */
[----:B-1----:R-:W-:Y:S05]  /*1b40*/  @!P0 BRA `(.L_x_19) ;  /* 0x0000007400408947 */ /* 0x002fea0003800000 */
.L_x_18:
[----:B------:R3:W-:Y:S01]  /*1b50*/  @!P3 SYNCS.ARRIVE.TRANS64 RZ, [UR41], R3 ;  /* 0x00000003ffffb9a7 */ /* 0x0007e20008000029 */
[----:B------:R-:W-:Y:S04]  /*1b60*/  BSSY.RECONVERGENT B0, `(.L_x_20) ;  /* 0x0000003000007945 */ /* 0x000fe80003800200 */
[----:B------:R-:W-:Y:S05]  /*1b70*/  @P2 BRA `(.L_x_21) ;  /* 0x0000000000042947 */ /* 0x000fea0003800000 */
[----:B--2---:R-:W-:Y:S05]  /*1b80*/  BPT.TRAP 0x1 ;  /* 0x000000040000795c */ /* 0x004fea0000300000 */
.L_x_21:
[----:B--2---:R-:W-:Y:S05]  /*1b90*/  BSYNC.RECONVERGENT B0 ;  /* 0x0000000000007941 */ /* 0x004fea0003800200 */
.L_x_20:
[----:B------:R-:W-:Y:S02]  /*1ba0*/  UIADD3 UR8, UPT, UPT, UR11, 0x1, URZ ;  /* 0x000000010b087890 */ /* 0x000fe4000fffe0ff */
[----:B------:R-:W-:Y:S02]  /*1bb0*/  USHF.L.U32 UR43, UR14, 0x6, URZ ;  /* 0x000000060e2b7899 */ /* 0x000fe400080006ff */
[----:B------:R-:W-:Y:S02]  /*1bc0*/  UISETP.NE.AND UP0, UPT, UR8, 0x8, UPT ;  /* 0x000000080800788c */ /* 0x000fe4000bf05270 */
[----:B------:R-:W-:Y:S02]  /*1bd0*/  UISETP.NE.AND UP2, UPT, UR25, 0x1, UPT ;  /* 0x000000011900788c */ /* 0x000fe4000bf45270 */
[----:B------:R-:W-:Y:S02]  /*1be0*/  USEL UR9, URZ, 0x1, UP0 ;  /* 0x00000001ff097887 */ /* 0x000fe40008000000 */
[----:B------:R-:W-:Y:S02]  /*1bf0*/  USEL UR38, UR8, URZ, UP0 ;  /* 0x000000ff08267287 */ /* 0x000fe40008000000 */
[----:B------:R-:W-:Y:S02]  /*1c00*/  ULOP3.LUT UR30, UR30, UR9, URZ, 0x3c, !UPT ;  /* 0x000000091e1e7292 */ /* 0x000fe4000f8e3cff */
[----:B------:R-:W-:Y:S02]  /*1c10*/  ULEA UR8, UR38, UR31, 0x3 ;  /* 0x0000001f26087291 */ /* 0x000fe4000f8e18ff */
[----:B------:R-:W-:Y:S02]  /*1c20*/  UISETP.NE.AND UP0, UPT, UR24, 0x1, UPT ;  /* 0x000000011800788c */ /* 0x000fe4000bf05270 */
[----:B------:R-:W-:Y:S01]  /*1c30*/  UIADD3 UR32, UP1, UPT, UR46, 0x80, URZ ;  /* 0x000000802e207890 */ /* 0x000fe2000ff3e0ff */
[----:B-1----:R-:W-:Y:S01]  /*1c40*/  MOV R0, UR30 ;  /* 0x0000001e00007c02 */ /* 0x002fe20008000f00 */
[----:B------:R-:W-:Y:S02]  /*1c50*/  ULEA UR40, UR11, UR31, 0xd ;  /* 0x0000001f0b287291 */ /* 0x000fe4000f8e68ff */
[----:B------:R-:W-:Y:S01]  /*1c60*/  ULEA UR15, UR11, UR31, 0xe ;  /* 0x0000001f0b0f7291 */ /* 0x000fe2000f8e70ff */
[----:B------:R-:W-:Y:S01]  /*1c70*/  SHF.L.U32 R0, R0, 0x1f, RZ ;  /* 0x0000001f00007819 */ /* 0x000fe200000006ff */
[----:B------:R-:W-:Y:S02]  /*1c80*/  UIADD3.X UR33, UPT, UPT, URZ, UR47, URZ, UP1, !UPT ;  /* 0x0000002fff217290 */ /* 0x000fe40008ffe4ff */
[----:B------:R-:W-:Y:S01]  /*1c90*/  UIADD3 UR40, UPT, UPT, UR40, 0x4400, URZ ;  /* 0x0000440028287890 */ /* 0x000fe2000fffe0ff */
[----:B------:R1:W4:Y:S01]  /*1ca0*/  SYNCS.PHASECHK.TRANS64.TRYWAIT P0, [UR8+0x40], R0 ;  /* 0x00004000ff0075a7 */ /* 0x0003220008001108 */
[----:B------:R-:W-:Y:S02]  /*1cb0*/  UIMAD.WIDE.U32 UR8, UR43, UR22, URZ ;  /* 0x000000162b0872a5 */ /* 0x000fe4000f8e00ff */
[----:B------:R-:W-:Y:S02]  /*1cc0*/  UPRMT UR34, UR36, 0x40, UR35 ;  /* 0x0000004024227896 */ /* 0x000fe40008000023 */
[----:B------:R-:W-:Y:S02]  /*1cd0*/  UIADD3 UR16, UPT, UPT, UR15, 0x14400, URZ ;  /* 0x000144000f107890 */ /* 0x000fe4000fffe0ff */
[----:B------:R-:W-:Y:S01]  /*1ce0*/  UIADD3 UR14, UPT, UPT, UR14, 0x1, URZ ;  /* 0x000000010e0e7890 */ /* 0x000fe2000fffe0ff */
[----:B------:R-:W-:Y:S01]  /*1cf0*/  UMOV UR48, 0x0 ;  /* 0x0000000000307882 */ /* 0x000fe20000000000 */
[----:B------:R-:W-:Y:S01]  /*1d00*/  UMOV UR49, 0x10000000 ;  /* 0x1000000000317882 */ /* 0x000fe20000000000 */
[----:B------:R-:W-:Y:S01]  /*1d10*/  UMOV UR17, UR41 ;  /* 0x0000002900117c82 */ /* 0x000fe20008000000 */
[----:B------:R-:W-:Y:S01]  /*1d20*/  UTMALDG.2D [UR40], [UR32], desc[UR48] ;  /* 0x00003028200075b4 */ /* 0x000fe20008009000 */
[----:B------:R-:W-:Y:S01]  /*1d30*/  UMOV UR8, UR9 ;  /* 0x0000000900087c82 */ /* 0x000fe20008000000 */
[----:B------:R-:W-:Y:S01]  /*1d40*/  UMOV UR9, UR41 ;  /* 0x0000002900097c82 */ /* 0x000fe20008000000 */
[----:B------:R-:W-:Y:S04]  /*1d50*/  USHF.R.U32.HI UR8, URZ, UR23, UR8 ;  /* 0x00000017ff087299 */ /* 0x000fe80008011608 */
[----:B------:R-:W-:Y:S02]  /*1d60*/  USEL UR8, UR43, UR8, !UP0 ;  /* 0x000000082b087287 */ /* 0x000fe4000c000000 */
[----:B------:R-:W-:Y:S02]  /*1d70*/  UIADD3 UR28, UP0, UPT, UR46, 0x180, URZ ;  /* 0x000001802e1c7890 */ /* 0x000fe4000ff1e0ff */
[----:B------:R-:W-:Y:S02]  /*1d80*/  UIMAD.WIDE.U32 UR12, UR8, UR27, URZ ;  /* 0x0000001b080c72a5 */ /* 0x000fe4000f8e00ff */
[----:B------:R-:W-:Y:S02]  /*1d90*/  UIADD3.X UR29, UPT, UPT, URZ, UR47, URZ, UP0, !UPT ;  /* 0x0000002fff1d7290 */ /* 0x000fe400087fe4ff */
[----:B------:R-:W-:Y:S03]  /*1da0*/  UISETP.NE.AND UP0, UPT, UR14, UR44, UPT ;  /* 0x0000002c0e00728c */ /* 0x000fe6000bf05270 */
[----:B------:R-:W-:Y:S02]  /*1db0*/  UMOV UR12, UR13 ;  /* 0x0000000d000c7c82 */ /* 0x000fe40008000000 */
[----:B------:R-:W-:Y:S04]  /*1dc0*/  USHF.R.U32.HI UR12, URZ, UR26, UR12 ;  /* 0x0000001aff0c7299 */ /* 0x000fe8000801160c */
[----:B------:R-:W-:Y:S02]  /*1dd0*/  USEL UR21, UR8, UR12, !UP2 ;  /* 0x0000000c08157287 */ /* 0x000fe4000d000000 */
[----:B------:R-:W-:Y:S02]  /*1de0*/  UIADD3 UR12, UPT, UPT, -UR8, URZ, URZ ;  /* 0x000000ff080c7290 */ /* 0x000fe4000fffe1ff */
[----:B------:R-:W-:Y:S02]  /*1df0*/  UIADD3 UR11, UPT, UPT, -UR21, URZ, URZ ;  /* 0x000000ff150b7290 */ /* 0x000fe4000fffe1ff */
[----:B------:R-:W-:Y:S02]  /*1e00*/  UIMAD UR12, UR24, UR12, UR43 ;  /* 0x0000000c180c72a4 */ /* 0x000fe4000f8e022b */
[----:B------:R-:W-:Y:S02]  /*1e10*/  UIMAD UR8, UR25, UR11, UR8 ;  /* 0x0000000b190872a4 */ /* 0x000fe4000f8e0208 */
[----:B------:R-:W-:Y:S02]  /*1e20*/  UIMAD UR19, UR12, UR6, UR4 ;  /* 0x000000060c1372a4 */ /* 0x000fe4000f8e0204 */
[----:B------:R-:W-:Y:S02]  /*1e30*/  UIMAD UR20, UR8, UR7, UR5 ;  /* 0x00000007081472a4 */ /* 0x000fe4000f8e0205 */
[----:B------:R-:W-:Y:S02]  /*1e40*/  UIADD3 UR8, UPT, UPT, UR15, 0x16400, URZ ;  /* 0x000164000f087890 */ /* 0x000fe4000fffe0ff */
[----:B------:R-:W-:Y:S01]  /*1e50*/  UPRMT UR15, UR34, 0x5410, URZ ;  /* 0x00005410220f7896 */ /* 0x000fe200080000ff */
[----:B------:R-:W-:Y:S01]  /*1e60*/  UMOV UR11, UR19 ;  /* 0x00000013000b7c82 */ /* 0x000fe20008000000 */
[----:B------:R-:W-:Y:S01]  /*1e70*/  UMOV UR13, UR21 ;  /* 0x00000015000d7c82 */ /* 0x000fe20008000000 */
[----:B------:R-:W-:Y:S06]  /*1e80*/  UMOV UR12, UR20 ;  /* 0x00000014000c7c82 */ /* 0x000fec0008000000 */
[----:B------:R-:W-:Y:S01]  /*1e90*/  UTMALDG.4D.IM2COL [UR16], [UR28], UR15 ;  /* 0x000000101c0073b4 */ /* 0x000fe2000805800f */
[----:B------:R2:W-:Y:S02]  /*1ea0*/  UTMALDG.4D.IM2COL [UR8], [UR28], UR15 ;  /* 0x000000081c0073b4 */ /* 0x0005e4000805800f */
[----:B--2---:R-:W-:Y:S01]  /*1eb0*/  UMOV UR15, UR44 ;  /* 0x0000002c000f7c82 */ /* 0x004fe20008000000 */
[----:B------:R-:W-:Y:S01]  /*1ec0*/  UMOV UR11, UR38 ;  /* 0x00000026000b7c82 */ /* 0x000fe20008000000 */
[----:B-1----:R-:W-:Y:S05]  /*1ed0*/  BRA.U UP0, `(.L_x_22) ;  /* 0xfffffffd00007547 */ /* 0x002fea000b83ffff */
.L_x_17:
[----:B------:R-:W-:Y:S01]  /*1ee0*/  ULEA UR4, UR38, UR31, 0x3 ;  /* 0x0000001f26047291 */ /* 0x000fe2000f8e18ff */
[----:B------:R-:W-:Y:S01]  /*1ef0*/  MOV R0, UR30 ;  /* 0x0000001e00007c02 */ /* 0x000fe20008000f00 */
[----:B------:R-:W-:Y:S01]  /*1f00*/  @!P1 SYNCS.ARRIVE.TRANS64.A1T0 RZ, [UR31+0xc8], RZ ;  /* 0x0000c8ffffff99a7 */ /* 0x000fe2000810001f */
[----:B------:R-:W-:Y:S02]  /*1f10*/  UISETP.GT.AND UP0, UPT, UR56, UR55, UPT ;  /* 0x000000373800728c */ /* 0x000fe4000bf04270 */
[----:B------:R-:W-:-:S04]  /*1f20*/  SHF.L.U32 R0, R0, 0x1f, RZ ;  /* 0x0000001f00007819 */ /* 0x000fc800000006ff */
[----:B----4-:R1:W2:Y:S03]  /*1f30*/  SYNCS.PHASECHK.TRANS64.TRYWAIT P0, [UR4+0x40], R0 ;  /* 0x00004000ff0075a7 */ /* 0x0102a60008001104 */
[----:B------:R-:W-:Y:S05]  /*1f40*/  BRA.U !UP0, `(.L_x_23) ;  /* 0x0000000508347547 */ /* 0x000fea000b800000 */
[----:B------:R-:W4:Y:S01]  /*1f50*/  LDCU.64 UR10, c[0x0][0x5b0] ;  /* 0x0000b600ff0a77ac */ /* 0x000f220008000a00 */
[----:B------:R-:W4:Y:S01]  /*1f60*/  LDCU.64 UR8, c[0x0][0x5d8] ;  /* 0x0000bb00ff0877ac */ /* 0x000f220008000a00 */
[----:B------:R-:W1:Y:S01]  /*1f70*/  LDCU UR24, c[0x0][0x598] ;  /* 0x0000b300ff1877ac */ /* 0x000e620008000800 */
[----:B------:R-:W1:Y:S01]  /*1f80*/  LDCU UR14, c[0x0][0x58c] ;  /* 0x0000b180ff0e77ac */ /* 0x000e620008000800 */
[----:B------:R-:W1:Y:S01]  /*1f90*/  LDCU UR26, c[0x0][0x59c] ;  /* 0x0000b380ff1a77ac */ /* 0x000e620008000800 */
[----:B------:R-:W1:Y:S01]  /*1fa0*/  LDCU UR25, c[0x0][0x5a0] ;  /* 0x0000b400ff1977ac */ /* 0x000e620008000800 */
[----:B----4-:R-:W-:Y:S02]  /*1fb0*/  UIMAD UR41, UR51, UR10, UR8 ;  /* 0x0000000a332972a4 */ /* 0x010fe4000f8e0208 */
[----:B------:R-:W-:Y:S01]  /*1fc0*/  UIMAD UR40, UR37, UR11, UR9 ;  /* 0x0000000b252872a4 */ /* 0x000fe2000f8e0209 */
[----:B------:R-:W4:Y:S01]  /*1fd0*/  LDCU.64 UR22, c[0x0][0x590] ;  /* 0x0000b200ff1677ac */ /* 0x000f220008000a00 */
[----:B------:R-:W1:Y:S01]  /*1fe0*/  LDCU.64 UR6, c[0x0][0x5b8] ;  /* 0x0000b700ff0677ac */ /* 0x000e620008000a00 */
[----:B------:R-:W1:Y:S01]  /*1ff0*/  LDCU.64 UR4, c[0x0][0x5d0] ;  /* 0x0000ba00ff0477ac */ /* 0x000e620008000a00 */
[----:B------:R-:W-:-:S02]  /*2000*/  UIADD3 UR43, UPT, UPT, UR57, UR15, URZ ;  /* 0x0000000f392b7290 */ /* 0x000fc4000fffe0ff */
[----:B------:R-:W-:Y:S01]  /*2010*/  UIADD3 UR10, UPT, UPT, UR18, 0x40, URZ ;  /* 0x00000040120a7890 */ /* 0x000fe2000fffe0ff */
[----:B------:R-:W-:-:S11]  /*2020*/  UMOV UR11, UR38 ;  /* 0x00000026000b7c82 */ /* 0x000fd60008000000 */
.L_x_28:
[----:B--23--:R-:W-:Y:S01]  /*2030*/  @!P3 MOV R3, 0x6000 ;  /* 0x000060000003b802 */ /* 0x00cfe20000000f00 */
[----:B------:R-:W-:Y:S01]  /*2040*/  ULEA UR33, UR11, UR31, 0x3 ;  /* 0x0000001f0b217291 */ /* 0x000fe2000f8e18ff */
[----:B--2---:R-:W-:Y:S11]  /*2050*/  @P0 BRA `(.L_x_24) ;  /* 0x0000000000100947 */ /* 0x004ff60003800000 */
[----:B------:R-:W-:Y:S04]  /*2060*/  MOV R4, UR30 ;  /* 0x0000001e00047c02 */ /* 0x000fe80008000f00 */
[----:B------:R-:W-:Y:S04]  /*2070*/  SHF.L.U32 R4, R4, 0x1f, RZ ;  /* 0x0000001f04047819 */ /* 0x000fe800000006ff */
[----:B------:R-:W2:Y:S02]  /*2080*/  SYNCS.PHASECHK.TRANS64.TRYWAIT P0, [UR33+0x40], R4 ;  /* 0x00004004ff0075a7 */ /* 0x000ea40008001121 */
[----:B--2---:R-:W-:Y:S05]  /*2090*/  @!P0 BRA `(.L_x_25) ;  /* 0x0000007000048947 */ /* 0x004fea0003800000 */
.L_x_24:
[----:B------:R2:W-:Y:S01]  /*20a0*/  @!P3 SYNCS.ARRIVE.TRANS64 RZ, [UR33], R3 ;  /* 0x00000003ffffb9a7 */ /* 0x0005e20008000021 */
[----:B------:R-:W-:Y:S04]  /*20b0*/  BSSY.RECONVERGENT B0, `(.L_x_26) ;  /* 0x0000003000007945 */ /* 0x000fe80003800200 */
[----:B------:R-:W-:Y:S05]  /*20c0*/  @P2 BRA `(.L_x_27) ;  /* 0x0000000000042947 */ /* 0x000fea0003800000 */
[----:B-1--4-:R-:W-:Y:S05]  /*20d0*/  BPT.TRAP 0x1 ;  /* 0x000000040000795c */ /* 0x012fea0000300000 */
.L_x_27:
[----:B-1--4-:R-:W-:Y:S05]  /*20e0*/  BSYNC.RECONVERGENT B0 ;  /* 0x0000000000007941 */ /* 0x012fea0003800200 */
.L_x_26:
        /* <DEDUP_REMOVED lines=10> */
[----:B------:R-:W-:Y:S01]  /*2190*/  MOV R0, UR30 ;  /* 0x0000001e00007c02 */ /* 0x000fe20008000f00 */
[----:B------:R-:W-:Y:S02]  /*21a0*/  ULEA UR32, UR11, UR31, 0xd ;  /* 0x0000001f0b207291 */ /* 0x000fe4000f8e68ff */
[----:B------:R-:W-:Y:S01]  /*21b0*/  ULEA UR19, UR11, UR31, 0xe ;  /* 0x0000001f0b137291 */ /* 0x000fe2000f8e70ff */
[----:B------:R-:W-:Y:S01]  /*21c0*/  SHF.L.U32 R0, R0, 0x1f, RZ ;  /* 0x0000001f00007819 */ /* 0x000fe200000006ff */
[----:B------:R-:W-:Y:S02]  /*21d0*/  UIADD3.X UR37, UPT, UPT, URZ, UR47, URZ, UP1, !UPT ;  /* 0x0000002fff257290 */ /* 0x000fe40008ffe4ff */
[----:B------:R-:W-:Y:S01]  /*21e0*/  UIADD3 UR32, UPT, UPT, UR32, 0x4400, URZ ;  /* 0x0000440020207890 */ /* 0x000fe2000fffe0ff */
[----:B------:R1:W3:Y:S01]  /*21f0*/  SYNCS.PHASECHK.TRANS64.TRYWAIT P0, [UR8+0x40], R0 ;  /* 0x00004000ff0075a7 */ /* 0x0002e20008001108 */
[----:B------:R-:W-:Y:S02]  /*2200*/  UIMAD.WIDE.U32 UR8, UR35, UR22, URZ ;  /* 0x00000016230872a5 */ /* 0x000fe4000f8e00ff */
[----:B------:R-:W-:Y:S02]  /*2210*/  UPRMT UR27, UR41, 0x40, UR40 ;  /* 0x00000040291b7896 */ /* 0x000fe40008000028 */
[----:B------:R-:W-:Y:S02]  /*2220*/  USHF.R.U32.HI UR9, URZ, UR23, UR9 ;  /* 0x00000017ff097299 */ /* 0x000fe40008011609 */
[----:B------:R-:W-:Y:S02]  /*2230*/  UIADD3 UR16, UPT, UPT, UR19, 0x14400, URZ ;  /* 0x0001440013107890 */ /* 0x000fe4000fffe0ff */
[----:B------:R-:W-:Y:S02]  /*2240*/  USEL UR9, UR35, UR9, !UP0 ;  /* 0x0000000923097287 */ /* 0x000fe4000c000000 */
[----:B------:R-:W-:Y:S02]  /*2250*/  UIADD3 UR28, UP0, UPT, UR46, 0x180, URZ ;  /* 0x000001802e1c7890 */ /* 0x000fe4000ff1e0ff */
[----:B------:R-:W-:Y:S02]  /*2260*/  UIMAD.WIDE.U32 UR12, UR9, UR26, URZ ;  /* 0x0000001a090c72a5 */ /* 0x000fe4000f8e00ff */
[----:B------:R-:W-:Y:S02]  /*2270*/  UIADD3 UR11, UPT, UPT, -UR9, URZ, URZ ;  /* 0x000000ff090b7290 */ /* 0x000fe4000fffe1ff */
[----:B------:R-:W-:Y:S02]  /*2280*/  UIADD3.X UR29, UPT, UPT, URZ, UR47, URZ, UP0, !UPT ;  /* 0x0000002fff1d7290 */ /* 0x000fe400087fe4ff */
[----:B------:R-:W-:Y:S02]  /*2290*/  UIMAD UR11, UR14, UR11, UR35 ;  /* 0x0000000b0e0b72a4 */ /* 0x000fe4000f8e0223 */
[----:B------:R-:W-:Y:S02]  /*22a0*/  UPRMT UR27, UR27, 0x5410, URZ ;  /* 0x000054101b1b7896 */ /* 0x000fe400080000ff */
[----:B------:R-:W-:Y:S01]  /*22b0*/  UIADD3 UR15, UPT, UPT, UR15, 0x1, URZ ;  /* 0x000000010f0f7890 */ /* 0x000fe2000fffe0ff */
[----:B------:R-:W-:Y:S01]  /*22c0*/  UMOV UR48, 0x0 ;  /* 0x0000000000307882 */ /* 0x000fe20000000000 */
[----:B------:R-:W-:Y:S02]  /*22d0*/  UMOV UR49, 0x10000000 ;  /* 0x1000000000317882 */ /* 0x000fe40000000000 */
[----:B------:R-:W-:Y:S01]  /*22e0*/  UISETP.NE.AND UP0, UPT, UR15, UR43, UPT ;  /* 0x0000002b0f00728c */ /* 0x000fe2000bf05270 */
[----:B------:R-:W-:Y:S01]  /*22f0*/  UMOV UR8, UR13 ;  /* 0x0000000d00087c82 */ /* 0x000fe20008000000 */
[----:B------:R-:W-:Y:S01]  /*2300*/  UMOV UR34, UR42 ;  /* 0x0000002a00227c82 */ /* 0x000fe20008000000 */
[----:B------:R-:W-:Y:S01]  /*2310*/  USHF.R.U32.HI UR8, URZ, UR25, UR8 ;  /* 0x00000019ff087299 */ /* 0x000fe20008011608 */
[----:B------:R-:W-:Y:S01]  /*2320*/  UTMALDG.2D [UR32], [UR36], desc[UR48] ;  /* 0x00003020240075b4 */ /* 0x000fe20008009000 */
[----:B------:R-:W-:Y:S02]  /*2330*/  UMOV UR17, UR33 ;  /* 0x0000002100117c82 */ /* 0x000fe40008000000 */
[----:B------:R-:W-:Y:S04]  /*2340*/  USEL UR21, UR9, UR8, !UP2 ;  /* 0x0000000809157287 */ /* 0x000fe8000d000000 */
[----:B------:R-:W-:Y:S03]  /*2350*/  UIADD3 UR8, UPT, UPT, -UR21, URZ, URZ ;  /* 0x000000ff15087290 */ /* 0x000fe6000fffe1ff */
[----:B------:R-:W-:Y:S01]  /*2360*/  UMOV UR13, UR21 ;  /* 0x00000015000d7c82 */ /* 0x000fe20008000000 */
[----:B------:R-:W-:Y:S02]  /*2370*/  UIMAD UR9, UR24, UR8, UR9 ;  /* 0x00000008180972a4 */ /* 0x000fe4000f8e0209 */
[----:B------:R-:W-:Y:S02]  /*2380*/  UIADD3 UR8, UPT, UPT, UR19, 0x16400, URZ ;  /* 0x0001640013087890 */ /* 0x000fe4000fffe0ff */
[----:B------:R-:W-:Y:S02]  /*2390*/  UIMAD UR19, UR11, UR6, UR4 ;  /* 0x000000060b1372a4 */ /* 0x000fe4000f8e0204 */
[----:B------:R-:W-:Y:S03]  /*23a0*/  UIMAD UR20, UR9, UR7, UR5 ;  /* 0x00000007091472a4 */ /* 0x000fe6000f8e0205 */
[----:B------:R-:W-:Y:S02]  /*23b0*/  UMOV UR9, UR33 ;  /* 0x0000002100097c82 */ /* 0x000fe40008000000 */
[----:B------:R-:W-:Y:S02]  /*23c0*/  UMOV UR11, UR19 ;  /* 0x00000013000b7c82 */ /* 0x000fe40008000000 */
[----:B------:R-:W-:Y:S02]  /*23d0*/  UMOV UR12, UR20 ;  /* 0x00000014000c7c82 */ /* 0x000fe40008000000 */
[----:B------:R-:W-:Y:S01]  /*23e0*/  UTMALDG.4D.IM2COL [UR16], [UR28], UR27 ;  /* 0x000000101c0073b4 */ /* 0x000fe2000805801b */
[----:B------:R4:W-:Y:S02]  /*23f0*/  UTMALDG.4D.IM2COL [UR8], [UR28], UR27 ;  /* 0x000000081c0073b4 */ /* 0x0009e4000805801b */
[----:B----4-:R-:W-:Y:S01]  /*2400*/  UMOV UR11, UR38 ;  /* 0x00000026000b7c82 */ /* 0x010fe20008000000 */
[----:B-1----:R-:W-:Y:S05]  /*2410*/  BRA.U UP0, `(.L_x_28) ;  /* 0xfffffffd00047547 */ /* 0x002fea000b83ffff */
.L_x_23:
[----:B--23--:R-:W-:Y:S01]  /*2420*/  SHF.L.U32 R3, R2, 0x1f, RZ ;  /* 0x0000001f02037819 */ /* 0x00cfe200000006ff */
[----:B------:R-:W-:-:S03]  /*2430*/  NOP ;  /* 0x0000000000007918 */ /* 0x000fc60000000000 */
[----:B------:R-:W2:Y:S02]  /*2440*/  SYNCS.PHASECHK.TRANS64.TRYWAIT P0, [UR31+0xd0], R3 ;  /* 0x0000d003ff0075a7 */ /* 0x000ea4000800111f */
[----:B--2---:R-:W-:Y:S05]  /*2450*/  @!P0 BRA `(.L_x_29) ;  /* 0x0000006c002c8947 */ /* 0x004fea0003800000 */
.L_x_130:
[----:B------:R-:W2:Y:S01]  /*2460*/  LDS.128 R4, [UR31+0x110] ;  /* 0x0001101fff047984 */ /* 0x000ea20008000c00 */
[----:B------:R-:W-:Y:S02]  /*2470*/  UIADD3 UR4, UPT, UPT, UR31, 0xd8, URZ ;  /* 0x000000d81f047890 */ /* 0x000fe4000fffe0ff */
[----:B------:R-:W-:Y:S01]  /*2480*/  UISETP.GE.AND UP0, UPT, UR39, 0x1, UPT ;  /* 0x000000012700788c */ /* 0x000fe2000bf06270 */
[----:B------:R-:W-:Y:S01]  /*2490*/  @!PT LDS RZ, [RZ] ;  /* 0x00000000fffff984 */ /* 0x000fe20000000800 */
[----:B------:R-:W-:Y:S01]  /*24a0*/  @!PT LDS RZ, [RZ] ;  /* 0x00000000fffff984 */ /* 0x000fe20000000800 */
[----:B------:R-:W-:Y:S01]  /*24b0*/  @!PT LDS RZ, [RZ] ;  /* 0x00000000fffff984 */ /* 0x000fe20000000800 */
[----:B------:R-:W-:Y:S01]  /*24c0*/  @!PT LDS RZ, [RZ] ;  /* 0x00000000fffff984 */ /* 0x000fe20000000800 */
[----:B------:R3:W-:Y:S06]  /*24d0*/  MEMBAR.ALL.CTA ;  /* 0x0000000000007992 */ /* 0x0007ec0000008000 */
[----:B---3--:R-:W3:Y:S01]  /*24e0*/  FENCE.VIEW.ASYNC.S ;  /* 0x00000000000073c6 */ /* 0x008ee20000000000 */
[----:B------:R-:W-:-:S09]  /*24f0*/  UPRMT UR4, URZ, 0x654, UR4 ;  /* 0x00000654ff047896 */ /* 0x000fd20008000004 */
[----:B---3--:R-:W-:Y:S01]  /*2500*/  SYNCS.ARRIVE.TRANS64.RED.A1T0 RZ, [UR4], RZ ;  /* 0x000000ffffff79a7 */ /* 0x008fe20008100404 */
[----:B--2---:R-:W-:-:S13]  /*2510*/  LOP3.LUT P0, RZ, R6, 0x1, RZ, 0xc0, !PT ;  /* 0x0000000106ff7812 */ /* 0x004fda000780c0ff */
[----:B------:R-:W-:Y:S01]  /*2520*/  VOTEU.ANY UP1, P0 ;  /* 0x0000000000ff7886 */ /* 0x000fe20000020100 */
[----:B------:R-:W-:-:S13]  /*2530*/  PLOP3.LUT P0, PT, PT, PT, UP1, 0x80, 0x8 ;  /* 0x000000000008781c */ /* 0x000fda0003f0f018 */
[----:B-1----:R-:W-:Y:S02]  /*2540*/  @P0 MOV R0, R4 ;  /* 0x0000000400000202 */ /* 0x002fe40000000f00 */
[----:B------:R-:W-:Y:S02]  /*2550*/  @P0 LOP3.LUT R4, R5, 0xffff, RZ, 0xc0, !PT ;  /* 0x0000ffff05040812 */ /* 0x000fe400078ec0ff */
[----:B------:R-:W-:Y:S02]  /*2560*/  @P0 R2UR UR6, R0 ;  /* 0x00000000000602ca */ /* 0x000fe400000e0000 */
[----:B------:R-:W-:-:S11]  /*2570*/  @P0 R2UR UR5, R4 ;  /* 0x00000000040502ca */ /* 0x000fd600000e0000 */
[----:B------:R-:W-:Y:S02]  /*2580*/  @UP1 UMOV UR50, UR6 ;  /* 0x0000000600321c82 */ /* 0x000fe40008000000 */
[----:B------:R-:W-:Y:S01]  /*2590*/  @UP1 UMOV UR45, UR5 ;  /* 0x00000005002d1c82 */ /* 0x000fe20008000000 */
[----:B------:R-:W-:Y:S05]  /*25a0*/  BRA.U !UP0, `(.L_x_30) ;  /* 0x0000000108d47547 */ /* 0x000fea000b800000 */
[----:B------:R-:W1:Y:S01]  /*25b0*/  LDCU.128 UR16, c[0x0][0xb10] ;  /* 0x00016200ff1077ac */ /* 0x000e620008000c00 */
[----:B------:R-:W2:Y:S01]  /*25c0*/  LDCU UR21, c[0x0][0xb20] ;  /* 0x00016400ff1577ac */ /* 0x000ea20008000800 */
[----:B------:R-:W3:Y:S01]  /*25d0*/  LDCU UR20, c[0x0][0xb0c] ;  /* 0x00016180ff1477ac */ /* 0x000ee20008000800 */
[----:B------:R-:W4:Y:S01]  /*25e0*/  LDCU.64 UR14, c[0x0][0xb28] ;  /* 0x00016500ff0e77ac */ /* 0x000f220008000a00 */
[----:B------:R-:W-:Y:S02]  /*25f0*/  UISETP.NE.AND UP3, UPT, UR39, 0x1, UPT ;  /* 0x000000012700788c */ /* 0x000fe4000bf65270 */
[----:B-1----:R-:W-:Y:S02]  /*2600*/  UIMAD.WIDE.U32 UR4, UR53, UR19, URZ ;  /* 0x00000013350472a5 */ /* 0x002fe4000f8e00ff */
[----:B------:R-:W-:Y:S02]  /*2610*/  UIMAD.WIDE.U32 UR6, UR54, UR16, URZ ;  /* 0x00000010360672a5 */ /* 0x000fe4000f8e00ff */
[----:B------:R-:W-:-:S02]  /*2620*/  UISETP.NE.AND UP0, UPT, UR18, 0x1, UPT ;  /* 0x000000011200788c */ /* 0x000fc4000bf05270 */
[----:B------:R-:W-:Y:S01]  /*2630*/  UIMAD.WIDE.U32 UR10, UR45, UR19, URZ ;  /* 0x000000132d0a72a5 */ /* 0x000fe2000f8e00ff */
[----:B------:R-:W-:Y:S01]  /*2640*/  UMOV UR4, UR5 ;  /* 0x0000000500047c82 */ /* 0x000fe20008000000 */
[----:B---3--:R-:W-:Y:S02]  /*2650*/  UISETP.NE.AND UP2, UPT, UR20, 0x1, UPT ;  /* 0x000000011400788c */ /* 0x008fe4000bf45270 */
[----:B--2---:R-:W-:Y:S02]  /*2660*/  USHF.R.U32.HI UR5, URZ, UR21, UR4 ;  /* 0x00000015ff057299 */ /* 0x004fe40008011604 */
[----:B------:R-:W-:Y:S01]  /*2670*/  UIMAD.WIDE.U32 UR12, UR50, UR16, URZ ;  /* 0x00000010320c72a5 */ /* 0x000fe2000f8e00ff */
[----:B------:R-:W-:Y:S01]  /*2680*/  UMOV UR4, UR7 ;  /* 0x0000000700047c82 */ /* 0x000fe20008000000 */
[----:B------:R-:W-:Y:S02]  /*2690*/  USEL UR5, UR53, UR5, !UP0 ;  /* 0x0000000535057287 */ /* 0x000fe4000c000000 */
[----:B------:R-:W-:-:S02]  /*26a0*/  USHF.R.U32.HI UR4, URZ, UR17, UR4 ;  /* 0x00000011ff047299 */ /* 0x000fc40008011604 */
[----:B----4-:R-:W-:Y:S02]  /*26b0*/  UIMAD.WIDE.U32 UR8, UR5, UR14, URZ ;  /* 0x0000000e050872a5 */ /* 0x010fe4000f8e00ff */
[----:B------:R-:W-:Y:S01]  /*26c0*/  USEL UR6, UR54, UR4, !UP2 ;  /* 0x0000000436067287 */ /* 0x000fe2000d000000 */
[----:B------:R-:W-:Y:S02]  /*26d0*/  UMOV UR12, UR13 ;  /* 0x0000000d000c7c82 */ /* 0x000fe40008000000 */
[----:B------:R-:W-:Y:S01]  /*26e0*/  UMOV UR4, UR11 ;  /* 0x0000000b00047c82 */ /* 0x000fe20008000000 */
[----:B------:R-:W-:Y:S01]  /*26f0*/  UIMAD.WIDE.U32 UR10, UR6, UR14, URZ ;  /* 0x0000000e060a72a5 */ /* 0x000fe2000f8e00ff */
[----:B------:R-:W-:Y:S01]  /*2700*/  UMOV UR8, UR9 ;  /* 0x0000000900087c82 */ /* 0x000fe20008000000 */
[----:B------:R-:W-:Y:S02]  /*2710*/  USHF.R.U32.HI UR4, URZ, UR21, UR4 ;  /* 0x00000015ff047299 */ /* 0x000fe40008011604 */
[----:B------:R-:W-:-:S03]  /*2720*/  @UP3 USHF.R.U32.HI UR5, URZ, UR15, UR8 ;  /* 0x0000000fff053299 */ /* 0x000fc60008011608 */
[----:B------:R-:W-:Y:S01]  /*2730*/  UMOV UR10, UR11 ;  /* 0x0000000b000a7c82 */ /* 0x000fe20008000000 */
[----:B------:R-:W-:Y:S02]  /*2740*/  USHF.R.U32.HI UR17, URZ, UR17, UR12 ;  /* 0x00000011ff117299 */ /* 0x000fe4000801160c */
[----:B------:R-:W-:Y:S02]  /*2750*/  USEL UR4, UR45, UR4, !UP0 ;  /* 0x000000042d047287 */ /* 0x000fe4000c000000 */
[----:B------:R-:W-:Y:S02]  /*2760*/  @UP3 USHF.R.U32.HI UR6, URZ, UR15, UR10 ;  /* 0x0000000fff063299 */ /* 0x000fe4000801160a */
[----:B------:R-:W-:Y:S02]  /*2770*/  UIMAD UR7, UR39, UR5, URZ ;  /* 0x00000005270772a4 */ /* 0x000fe4000f8e02ff */
[----:B------:R-:W-:Y:S02]  /*2780*/  USEL UR5, UR50, UR17, !UP2 ;  /* 0x0000001132057287 */ /* 0x000fe4000d000000 */
[----:B------:R-:W-:-:S02]  /*2790*/  UIMAD UR10, UR39, UR6, URZ ;  /* 0x00000006270a72a4 */ /* 0x000fc4000f8e02ff */
[----:B------:R-:W-:Y:S02]  /*27a0*/  UISETP.GE.AND UP0, UPT, UR4, UR7, UPT ;  /* 0x000000070400728c */ /* 0x000fe4000bf06270 */
[----:B------:R-:W-:Y:S02]  /*27b0*/  UIMAD.WIDE.U32 UR8, UR4, UR14, URZ ;  /* 0x0000000e040872a5 */ /* 0x000fe4000f8e00ff */
[----:B------:R-:W-:Y:S02]  /*27c0*/  UISETP.GE.OR UP0, UPT, UR5, UR10, UP0 ;  /* 0x0000000a0500728c */ /* 0x000fe40008706670 */
[----:B------:R-:W-:-:S03]  /*27d0*/  UIMAD.WIDE.U32 UR10, UR5, UR14, URZ ;  /* 0x0000000e050a72a5 */ /* 0x000fc6000f8e00ff */
[----:B------:R-:W-:Y:S01]  /*27e0*/  UMOV UR7, UR9 ;  /* 0x0000000900077c82 */ /* 0x000fe20008000000 */
[----:B------:R-:W-:Y:S02]  /*27f0*/  UIADD3 UR9, UPT, UPT, -UR4, URZ, URZ ;  /* 0x000000ff04097290 */ /* 0x000fe4000fffe1ff */
[----:B------:R-:W-:Y:S02]  /*2800*/  USHF.R.U32.HI UR7, URZ, UR15, UR7 ;  /* 0x0000000fff077299 */ /* 0x000fe40008011607 */
[----:B------:R-:W-:Y:S02]  /*2810*/  UIMAD UR10, UR18, UR9, UR45 ;  /* 0x00000009120a72a4 */ /* 0x000fe4000f8e022d */
[----:B------:R-:W-:Y:S01]  /*2820*/  USEL UR7, UR4, UR7, !UP3 ;  /* 0x0000000704077287 */ /* 0x000fe2000d800000 */
[----:B------:R-:W-:Y:S01]  /*2830*/  @!UP0 UMOV UR8, UR11 ;  /* 0x0000000b00088c82 */ /* 0x000fe20008000000 */
[----:B------:R-:W-:Y:S02]  /*2840*/  UIADD3 UR11, UPT, UPT, -UR5, URZ, URZ ;  /* 0x000000ff050b7290 */ /* 0x000fe4000fffe1ff */
[----:B------:R-:W-:-:S02]  /*2850*/  @!UP0 USHF.R.U32.HI UR8, URZ, UR15, UR8 ;  /* 0x0000000fff088299 */ /* 0x000fc40008011608 */
[----:B------:R-:W-:Y:S02]  /*2860*/  UIADD3 UR9, UPT, UPT, -UR7, URZ, URZ ;  /* 0x000000ff07097290 */ /* 0x000fe4000fffe1ff */
[----:B------:R-:W-:Y:S02]  /*2870*/  @!UP0 USEL UR8, UR5, UR8, !UP3 ;  /* 0x0000000805088287 */ /* 0x000fe4000d800000 */
[----:B------:R-:W-:Y:S02]  /*2880*/  UIMAD UR9, UR39, UR9, UR4 ;  /* 0x00000009270972a4 */ /* 0x000fe4000f8e0204 */
[----:B------:R-:W-:Y:S02]  /*2890*/  @!UP0 UIADD3 UR7, UPT, UPT, UR7, -UR8, URZ ;  /* 0x8000000807078290 */ /* 0x000fe4000fffe0ff */
[----:B------:R-:W-:Y:S02]  /*28a0*/  @!UP0 UIMAD UR8, UR9, UR6, UR8 ;  /* 0x00000006090882a4 */ /* 0x000fe4000f8e0208 */
[----:B------:R-:W-:-:S02]  /*28b0*/  @!UP0 UIMAD UR4, UR39, UR7, UR5 ;  /* 0x00000007270482a4 */ /* 0x000fc4000f8e0205 */
[----:B------:R-:W-:Y:S02]  /*28c0*/  UIMAD UR6, UR20, UR11, UR50 ;  /* 0x0000000b140672a4 */ /* 0x000fe4000f8e0232 */
[----:B------:R-:W-:Y:S01]  /*28d0*/  UIMAD UR45, UR4, UR18, UR10 ;  /* 0x00000012042d72a4 */ /* 0x000fe2000f8e020a */
[----:B------:R-:W-:Y:S02]  /*28e0*/  @!UP0 UMOV UR5, UR8 ;  /* 0x0000000800058c82 */ /* 0x000fe40008000000 */
[----:B------:R-:W-:-:S12]  /*28f0*/  UIMAD UR50, UR5, UR20, UR6 ;  /* 0x00000014053272a4 */ /* 0x000fd8000f8e0206 */
.L_x_30:
        /* <DEDUP_REMOVED lines=20> */
.L_x_31:
[----:B------:R-:W-:Y:S02]  /*2a40*/  R2UR UR5, R49 ;  /* 0x00000000310572ca */ /* 0x000fe400000e0000 */
[----:B------:R-:W-:Y:S02]  /*2a50*/  R2UR UR4, R48 ;  /* 0x00000000300472ca */ /* 0x000fe400000e0000 */
[----:B------:R-:W-:Y:S02]  /*2a60*/  PLOP3.LUT P1, PT, PT, PT, PT, 0x80, 0x8 ;  /* 0x000000000008781c */ /* 0x000fe40003f2f070 */
[----:B------:R-:W-:-:S07]  /*2a70*/  LOP3.LUT R2, R2, 0x1, RZ, 0x3c, !PT ;  /* 0x0000000102027812 */ /* 0x000fce00078e3cff */
[----:B------:R-:W-:Y:S02]  /*2a80*/  UIADD3 UR24, UPT, UPT, UR50, UR5, URZ ;  /* 0x0000000532187290 */ /* 0x000fe4000fffe0ff */
[----:B------:R-:W-:Y:S01]  /*2a90*/  UIADD3 UR20, UPT, UPT, UR45, UR4, URZ ;  /* 0x000000042d147290 */ /* 0x000fe2000fffe0ff */
[----:B------:R-:W-:Y:S11]  /*2aa0*/  BRA.U UP1, `(.L_x_32) ;  /* 0xffffffe901907547 */ /* 0x000ff6000b83ffff */
[----:B------:R-:W-:Y:S01]  /*2ab0*/  UIADD3 UR31, UPT, UPT, UR31, 0x40, URZ ;  /* 0x000000401f1f7890 */ /* 0x000fe2000fffe0ff */
[----:B------:R-:W-:-:S03]  /*2ac0*/  MOV R2, UR30 ;  /* 0x0000001e00027c02 */ /* 0x000fc60008000f00 */
[----:B------:R-:W-:Y:S01]  /*2ad0*/  ULEA UR4, UR38, UR31, 0x3 ;  /* 0x0000001f26047291 */ /* 0x000fe2000f8e18ff */
[----:B------:R-:W-:-:S08]  /*2ae0*/  SHF.L.U32 R2, R2, 0x1f, RZ ;  /* 0x0000001f02027819 */ /* 0x000fd000000006ff */
[----:B------:R-:W1:Y:S02]  /*2af0*/  SYNCS.PHASECHK.TRANS64.TRYWAIT P0, [UR4], R2 ;  /* 0x00000002ff0075a7 */ /* 0x000e640008001104 */
[----:B-1----:R-:W-:Y:S05]  /*2b00*/  @!P0 BRA `(.L_x_33) ;  /* 0x0000006400988947 */ /* 0x002fea0003800000 */
.L_x_132:
[----:B------:R-:W-:-:S04]  /*2b10*/  UIADD3 UR4, UPT, UPT, UR38, 0x1, URZ ;  /* 0x0000000126047890 */ /* 0x000fc8000fffe0ff */
[----:B------:R-:W-:-:S04]  /*2b20*/  UISETP.NE.AND UP0, UPT, UR4, 0x8, UPT ;  /* 0x000000080400788c */ /* 0x000fc8000bf05270 */
[----:B------:R-:W-:Y:S02]  /*2b30*/  USEL UR5, URZ, 0x1, UP0 ;  /* 0x00000001ff057887 */ /* 0x000fe40008000000 */
[----:B------:R-:W-:Y:S02]  /*2b40*/  USEL UR4, UR4, URZ, UP0 ;  /* 0x000000ff04047287 */ /* 0x000fe40008000000 */
[----:B------:R-:W-:Y:S02]  /*2b50*/  ULOP3.LUT UR6, UR30, UR5, URZ, 0x3c, !UPT ;  /* 0x000000051e067292 */ /* 0x000fe4000f8e3cff */
[----:B------:R-:W-:-:S04]  /*2b60*/  ULEA UR5, UR4, UR31, 0x3 ;  /* 0x0000001f04057291 */ /* 0x000fc8000f8e18ff */
[----:B-1----:R-:W-:-:S04]  /*2b70*/  MOV R2, UR6 ;  /* 0x0000000600027c02 */ /* 0x002fc80008000f00 */
[----:B------:R-:W-:-:S04]  /*2b80*/  SHF.L.U32 R2, R2, 0x1f, RZ ;  /* 0x0000001f02027819 */ /* 0x000fc800000006ff */
[----:B------:R-:W1:Y:S02]  /*2b90*/  SYNCS.PHASECHK.TRANS64.TRYWAIT P0, [UR5], R2 ;  /* 0x00000002ff0075a7 */ /* 0x000e640008001105 */
[----:B-1----:R-:W-:Y:S05]  /*2ba0*/  @!P0 BRA `(.L_x_34) ;  /* 0x0000006400888947 */ /* 0x002fea0003800000 */
.L_x_134:
        /* <DEDUP_REMOVED lines=10> */
.L_x_136:
        /* <DEDUP_REMOVED lines=10> */
.L_x_138:
        /* <DEDUP_REMOVED lines=10> */
.L_x_140:
        /* <DEDUP_REMOVED lines=10> */
.L_x_142:
        /* <DEDUP_REMOVED lines=10> */
.L_x_144:
[----:B------:R-:W-:-:S04]  /*2ed0*/  UIADD3 UR4, UPT, UPT, UR4, 0x1, URZ ;  /* 0x0000000104047890 */ /* 0x000fc8000fffe0ff */
[----:B------:R-:W-:-:S04]  /*2ee0*/  UISETP.NE.AND UP0, UPT, UR4, 0x8, UPT ;  /* 0x000000080400788c */ /* 0x000fc8000bf05270 */
[----:B------:R-:W-:Y:S02]  /*2ef0*/  USEL UR5, URZ, 0x1, UP0 ;  /* 0x00000001ff057887 */ /* 0x000fe40008000000 */
[----:B------:R-:W-:Y:S02]  /*2f00*/  USEL UR4, UR4, URZ, UP0 ;  /* 0x000000ff04047287 */ /* 0x000fe40008000000 */
[----:B------:R-:W-:Y:S02]  /*2f10*/  ULOP3.LUT UR5, UR6, UR5, URZ, 0x3c, !UPT ;  /* 0x0000000506057292 */ /* 0x000fe4000f8e3cff */
[----:B------:R-:W-:-:S04]  /*2f20*/  ULEA UR4, UR4, UR31, 0x3 ;  /* 0x0000001f04047291 */ /* 0x000fc8000f8e18ff */
[----:B-1----:R-:W-:Y:S02]  /*2f30*/  IMAD.U32 R2, RZ, RZ, UR5 ;  /* 0x00000005ff027e24 */ /* 0x002fe4000f8e00ff */
[----:B------:R-:W-:-:S03]  /*2f40*/  MOV R0, UR4 ;  /* 0x0000000400007c02 */ /* 0x000fc60008000f00 */
[----:B------:R-:W-:-:S07]  /*2f50*/  SHF.L.U32 R2, R2, 0x1f, RZ ;  /* 0x0000001f02027819 */ /* 0x000fce00000006ff */
.L_x_40:
[----:B-1----:R1:W2:Y:S02]  /*2f60*/  SYNCS.PHASECHK.TRANS64.TRYWAIT P0, [R0+URZ], R2 ;  /* 0x00000002000075a7 */ /* 0x0022a400080011ff */
[----:B--2---:R-:W-:Y:S05]  /*2f70*/  @!P0 NANOSLEEP.SYNCS 0x989680 ;  /* 0x009896800000895d */ /* 0x004fea0003900000 */
[----:B------:R-:W2:Y:S02]  /*2f80*/  @!P0 SYNCS.PHASECHK.TRANS64 P0, [R0+URZ], R2 ;  /* 0x00000002000085a7 */ /* 0x000ea400080010ff */
[----:B--2---:R-:W-:Y:S05]  /*2f90*/  @P0 EXIT ;  /* 0x000000000000094d */ /* 0x004fea0003800000 */
[----:B------:R-:W-:Y:S05]  /*2fa0*/  BRA `(.L_x_40) ;  /* 0xfffffffc00ec7947 */ /* 0x000fea000383ffff */
.L_x_16:
[----:B------:R-:W2:Y:S02]  /*2fb0*/  S2UR UR4, SR_CgaCtaId ;  /* 0x00000000000479c3 */ /* 0x000ea40000008800 */
[----:B--2---:R-:W-:-:S04]  /*2fc0*/  UISETP.NE.AND UP0, UPT, UR4, URZ, UPT ;  /* 0x000000ff0400728c */ /* 0x004fc8000bf05270 */
[----:B------:R-:W-:-:S09]  /*2fd0*/  UISETP.NE.OR UP0, UPT, UR18, 0x1, UP0 ;  /* 0x000000011200788c */ /* 0x000fd20008705670 */
[----:B------:R-:W-:Y:S05]  /*2fe0*/  BRA.U UP0, `(.L_x_41) ;  /* 0x0000000100b47547 */ /* 0x000fea000b800000 */
[----:B------:R-:W2:Y:S01]  /*2ff0*/  S2UR UR5, SR_CgaCtaId ;  /* 0x00000000000579c3 */ /* 0x000ea20000008800 */
[----:B------:R-:W-:Y:S01]  /*3000*/  UMOV UR4, 0x400 ;  /* 0x0000040000047882 */ /* 0x000fe20000000000 */
[----:B------:R-:W-:Y:S01]  /*3010*/  HFMA2 R3, -RZ, RZ, 0, 5.9604644775390625e-08 ;  /* 0x00000001ff037431 */ /* 0x000fe200000001ff */
[----:B------:R-:W-:Y:S01]  /*3020*/  ISETP.NE.AND P0, PT, R0, RZ, PT ;  /* 0x000000ff0000720c */ /* 0x000fe20003f05270 */
[----:B------:R-:W-:Y:S01]  /*3030*/  IMAD.MOV.U32 R8, RZ, RZ, RZ ;  /* 0x000000ffff087224 */ /* 0x000fe200078e00ff */
[----:B--2---:R-:W-:-:S04]  /*3040*/  ULEA UR4, UR5, UR4, 0x18 ;  /* 0x0000000405047291 */ /* 0x004fc8000f8ec0ff */
[----:B------:R-:W-:Y:S02]  /*3050*/  UIADD3 UR5, UPT, UPT, UR4, 0xd8, URZ ;  /* 0x000000d804057890 */ /* 0x000fe4000fffe0ff */
[----:B------:R-:W-:Y:S02]  /*3060*/  UIADD3 UR8, UPT, UPT, UR4, 0xd0, URZ ;  /* 0x000000d004087890 */ /* 0x000fe4000fffe0ff */
[----:B------:R-:W-:-:S12]  /*3070*/  UPRMT UR5, URZ, 0x654, UR5 ;  /* 0x00000654ff057896 */ /* 0x000fd80008000005 */
.L_x_44:
[----:B------:R-:W-:Y:S01]  /*3080*/  SHF.L.U32 R6, R3, 0x1f, RZ ;  /* 0x0000001f03067819 */ /* 0x000fe200000006ff */
[----:B------:R-:W-:Y:S02]  /*3090*/  IMAD.U32 R4, RZ, RZ, UR8 ;  /* 0x00000008ff047e24 */ /* 0x000fe4000f8e00ff */
[----:B------:R-:W-:Y:S01]  /*30a0*/  @!P0 IMAD.MOV.U32 R5, RZ, RZ, 0x10 ;  /* 0x00000010ff058424 */ /* 0x000fe200078e00ff */
[----:B------:R-:W2:Y:S02]  /*30b0*/  SYNCS.PHASECHK.TRANS64.TRYWAIT P1, [UR4+0xd8], R6 ;  /* 0x0000d806ff0075a7 */ /* 0x000ea40008021104 */
[----:B------:R-:W-:-:S04]  /*30c0*/  PRMT R4, R0, 0x654, R4 ;  /* 0x0000065400047816 */ /* 0x000fc80000000004 */
[----:B------:R-:W-:Y:S01]  /*30d0*/  SEL R2, R4, R2, !P0 ;  /* 0x0000000204027207 */ /* 0x000fe20004000000 */
[----:B--2---:R-:W-:Y:S06]  /*30e0*/  @!P1 BRA `(.L_x_42) ;  /* 0x0000006000c89947 */ /* 0x004fec0003800000 */
.L_x_146:
[----:B------:R-:W-:Y:S01]  /*30f0*/  UIADD3 UR6, UPT, UPT, UR4, 0x110, URZ ;  /* 0x0000011004067890 */ /* 0x000fe2000fffe0ff */
[----:B------:R3:W-:Y:S01]  /*3100*/  @!P0 SYNCS.ARRIVE.TRANS64.RED RZ, [R2+URZ], R5 ;  /* 0x0000000502ff89a7 */ /* 0x0007e200080004ff */
[----:B------:R-:W-:Y:S01]  /*3110*/  UIADD3 UR7, UPT, UPT, UR4, 0xd0, URZ ;  /* 0x000000d004077890 */ /* 0x000fe2000fffe0ff */
[----:B------:R-:W-:-:S08]  /*3120*/  LOP3.LUT R3, R3, 0x1, RZ, 0x3c, !PT ;  /* 0x0000000103037812 */ /* 0x000fd000078e3cff */
[----:B------:R-:W-:Y:S06]  /*3130*/  UGETNEXTWORKID.BROADCAST [UR6], [UR7] ;  /* 0x00000000060073ca */ /* 0x000fec0008000100 */
[----:B---3--:R-:W-:-:S04]  /*3140*/  SHF.L.U32 R5, R8, 0x1f, RZ ;  /* 0x0000001f08057819 */ /* 0x008fc800000006ff */
[----:B------:R-:W3:Y:S02]  /*3150*/  SYNCS.PHASECHK.TRANS64.TRYWAIT P1, [UR4+0xd0], R5 ;  /* 0x0000d005ff0075a7 */ /* 0x000ee40008021104 */
[----:B---3--:R-:W-:Y:S05]  /*3160*/  @!P1 BRA `(.L_x_43) ;  /* 0x0000006000c09947 */ /* 0x008fea0003800000 */
.L_x_148:
[----:B--2---:R-:W2:Y:S01]  /*3170*/  LDS.128 R4, [UR4+0x110] ;  /* 0x00011004ff047984 */ /* 0x004ea20008000c00 */
[----:B------:R-:W-:Y:S01]  /*3180*/  LOP3.LUT R8, R8, 0x1, RZ, 0x3c, !PT ;  /* 0x0000000108087812 */ /* 0x000fe200078e3cff */
[----:B------:R-:W-:Y:S01]  /*3190*/  @!PT LDS RZ, [RZ] ;  /* 0x00000000fffff984 */ /* 0x000fe20000000800 */
[----:B------:R-:W-:Y:S01]  /*31a0*/  @!PT LDS RZ, [RZ] ;  /* 0x00000000fffff984 */ /* 0x000fe20000000800 */
[----:B------:R-:W-:Y:S01]  /*31b0*/  @!PT LDS RZ, [RZ] ;  /* 0x00000000fffff984 */ /* 0x000fe20000000800 */
[----:B------:R-:W-:Y:S01]  /*31c0*/  @!PT LDS RZ, [RZ] ;  /* 0x00000000fffff984 */ /* 0x000fe20000000800 */
[----:B------:R3:W-:Y:S06]  /*31d0*/  MEMBAR.ALL.CTA ;  /* 0x0000000000007992 */ /* 0x0007ec0000008000 */
[----:B---3--:R-:W3:Y:S02]  /*31e0*/  FENCE.VIEW.ASYNC.S ;  /* 0x00000000000073c6 */ /* 0x008ee40000000000 */
[----:B---3--:R-:W-:Y:S01]  /*31f0*/  SYNCS.ARRIVE.TRANS64.RED.A1T0 RZ, [UR5], RZ ;  /* 0x000000ffffff79a7 */ /* 0x008fe20008100405 */
[----:B--2---:R-:W-:-:S13]  /*3200*/  LOP3.LUT P1, RZ, R6, 0x1, RZ, 0xc0, !PT ;  /* 0x0000000106ff7812 */ /* 0x004fda000782c0ff */
[----:B------:R-:W-:Y:S05]  /*3210*/  @P1 BRA `(.L_x_44) ;  /* 0xfffffffc00981947 */ /* 0x000fea000383ffff */
[----:B------:R-:W-:-:S04]  /*3220*/  SHF.L.U32 R0, R3, 0x1f, RZ ;  /* 0x0000001f03007819 */ /* 0x000fc800000006ff */
[----:B------:R-:W2:Y:S02]  /*3230*/  SYNCS.PHASECHK.TRANS64 P0, [UR4+0xd8], R0 ;  /* 0x0000d800ff0075a7 */ /* 0x000ea40008001004 */
[----:B-12---:R-:W-:Y:S05]  /*3240*/  @P0 EXIT ;  /* 0x000000000000094d */ /* 0x006fea0003800000 */
[----:B------:R-:W-:-:S07]  /*3250*/  MOV R0, UR4 ;  /* 0x0000000400007c02 */ /* 0x000fce0008000f00 */
.L_x_45:
[----:B-1----:R-:W-:-:S04]  /*3260*/  SHF.L.U32 R2, R3, 0x1f, RZ ;  /* 0x0000001f03027819 */ /* 0x002fc800000006ff */
[----:B------:R1:W2:Y:S03]  /*3270*/  SYNCS.PHASECHK.TRANS64.TRYWAIT P0, [R0+URZ+0xd8], R2 ;  /* 0x0000d802000075a7 */ /* 0x0002a600080011ff */
[----:B--2---:R-:W-:Y:S05]  /*3280*/  @!P0 NANOSLEEP.SYNCS 0x989680 ;  /* 0x009896800000895d */ /* 0x004fea0003900000 */
[----:B------:R-:W2:Y:S02]  /*3290*/  @!P0 SYNCS.PHASECHK.TRANS64 P0, [R0+URZ+0xd8], R2 ;  /* 0x0000d802000085a7 */ /* 0x000ea400080010ff */
[----:B--2---:R-:W-:Y:S05]  /*32a0*/  @P0 EXIT ;  /* 0x000000000000094d */ /* 0x004fea0003800000 */
[----:B------:R-:W-:Y:S05]  /*32b0*/  BRA `(.L_x_45) ;  /* 0xfffffffc00e87947 */ /* 0x000fea000383ffff */
.L_x_41:
[----:B------:R-:W-:-:S09]  /*32c0*/  UISETP.NE.AND UP0, UPT, UR18, URZ, UPT ;  /* 0x000000ff1200728c */ /* 0x000fd2000bf05270 */
[----:B------:R-:W-:Y:S05]  /*32d0*/  BRA.U UP0, `(.L_x_46) ;  /* 0x0000000d00807547 */ /* 0x000fea000b800000 */
[----:B------:R-:W2:Y:S01]  /*32e0*/  S2UR UR7, SR_CgaCtaId ;  /* 0x00000000000779c3 */ /* 0x000ea20000008800 */
[----:B------:R-:W-:Y:S01]  /*32f0*/  UMOV UR4, 0x40 ;  /* 0x0000004000047882 */ /* 0x000fe20000000000 */
[----:B------:R-:W-:Y:S01]  /*3300*/  NOP ;  /* 0x0000000000007918 */ /* 0x000fe20000000000 */
[----:B------:R-:W-:Y:S01]  /*3310*/  UMOV UR6, 0x400 ;  /* 0x0000040000067882 */ /* 0x000fe20000000000 */
[----:B--2---:R-:W-:Y:S02]  /*3320*/  ULEA UR5, UR7, UR4, 0x18 ;  /* 0x0000000407057291 */ /* 0x004fe4000f8ec0ff */
[----:B------:R-:W-:-:S07]  /*3330*/  ULEA UR6, UR7, UR6, 0x18 ;  /* 0x0000000607067291 */ /* 0x000fce000f8ec0ff */
[----:B------:R-:W2:Y:S02]  /*3340*/  LDS.U8 R0, [UR5+0x1c] ;  /* 0x00001c05ff007984 */ /* 0x000ea40008000000 */
[----:B--2---:R-:W-:-:S13]  /*3350*/  ISETP.NE.AND P0, PT, R0, RZ, PT ;  /* 0x000000ff0000720c */ /* 0x004fda0003f05270 */
[----:B------:R-:W-:Y:S05]  /*3360*/  @P0 BRA `(.L_x_47) ;  /* 0x0000000000580947 */ /* 0x000fea0003800000 */
[----:B------:R-:W-:-:S13]  /*3370*/  ELECT P0, URZ, PT ;  /* 0x0000000000ff782f */ /* 0x000fda0003800000 */
[----:B------:R-:W-:Y:S05]  /*3380*/  @!P0 BRA `(.L_x_48) ;  /* 0x0000000000608947 */ /* 0x000fea0003800000 */
[----:B------:R-:W-:Y:S01]  /*3390*/  UMOV UR4, 0x10 ;  /* 0x0000001000047882 */ /* 0x000fe20000000000 */
[----:B------:R-:W-:Y:S01]  /*33a0*/  HFMA2 R0, -RZ, RZ, 0, 5.9604644775390625e-08 ;  /* 0x00000001ff007431 */ /* 0x000fe200000001ff */
[----:B------:R-:W-:-:S03]  /*33b0*/  MOV R2, 0xffff ;  /* 0x0000ffff00027802 */ /* 0x000fc60000000f00 */
[----:B------:R-:W-:Y:S04]  /*33c0*/  DEPBAR.LE SB2, 0x36 ;  /* 0x0000ad800000791a */ /* 0x000fe80000000000 */
[----:B------:R-:W2:Y:S02]  /*33d0*/  UTCATOMSWS.FIND_AND_SET.ALIGN UP0, UR4, UR4 ;  /* 0x00000004000475e3 */ /* 0x000ea40008000800 */
[----:B--2---:R-:W-:Y:S01]  /*33e0*/  MOV R3, UR4 ;  /* 0x0000000400037c02 */ /* 0x004fe20008000f00 */
[----:B------:R-:W-:Y:S06]  /*33f0*/  BRA.U UP0, `(.L_x_49) ;  /* 0x0000000100187547 */ /* 0x000fec000b800000 */
.L_x_50:
[----:B------:R-:W-:Y:S05]  /*3400*/  NANOSLEEP 0x64 ;  /* 0x000000640000795d */ /* 0x000fea0003800000 */
[----:B------:R-:W-:-:S05]  /*3410*/  UMOV UR4, 0x10 ;  /* 0x0000001000047882 */ /* 0x000fca0000000000 */
[----:B------:R-:W-:Y:S04]  /*3420*/  DEPBAR.LE SB2, 0x36 ;  /* 0x0000ad800000791a */ /* 0x000fe80000000000 */
[----:B------:R-:W2:Y:S02]  /*3430*/  UTCATOMSWS.FIND_AND_SET.ALIGN UP0, UR4, UR4 ;  /* 0x00000004000475e3 */ /* 0x000ea40008000800 */
[----:B--2---:R-:W-:Y:S01]  /*3440*/  MOV R3, UR4 ;  /* 0x0000000400037c02 */ /* 0x004fe20008000f00 */
[----:B------:R-:W-:Y:S05]  /*3450*/  BRA.U !UP0, `(.L_x_50) ;  /* 0xfffffffd08e87547 */ /* 0x000fea000b83ffff */
.L_x_49:
[-C--:B------:R-:W-:Y:S02]  /*3460*/  SHF.L.U32 R2, R2, R3.reuse, RZ ;  /* 0x0000000302027219 */ /* 0x080fe400000006ff */
[----:B------:R-:W-:Y:S01]  /*3470*/  SHF.L.U32 R0, R0, R3, RZ ;  /* 0x0000000300007219 */ /* 0x000fe200000006ff */
[----:B------:R-:W-:Y:S02]  /*3480*/  IMAD.SHL.U32 R3, R3, 0x20, RZ ;  /* 0x0000002003037824 */ /* 0x000fe400078e00ff */
[----:B------:R2:W-:Y:S04]  /*3490*/  ATOMS.OR RZ, [UR5+0x14], R2 ;  /* 0x00001402ffff798c */ /* 0x0005e8000b000005 */
[----:B------:R2:W-:Y:S04]  /*34a0*/  ATOMS.OR RZ, [UR5+0x18], R0 ;  /* 0x00001800ffff798c */ /* 0x0005e8000b000005 */
[----:B------:R2:W-:Y:S01]  /*34b0*/  STS [UR6+0x120], R3 ;  /* 0x00012003ff007988 */ /* 0x0005e20008000806 */
[----:B------:R-:W-:Y:S05]  /*34c0*/  BRA `(.L_x_48) ;  /* 0x0000000000107947 */ /* 0x000fea0003800000 */
.L_x_47:
[----:B------:R-:W-:Y:S02]  /*34d0*/  MOV R0, 0xffffffff ;  /* 0xffffffff00007802 */ /* 0x000fe40000000f00 */
[----:B------:R-:W-:-:S03]  /*34e0*/  MOV R2, 0x3510 ;  /* 0x0000351000027802 */ /* 0x000fc60000000f00 */
[----:B------:R2:W-:Y:S04]  /*34f0*/  STS [UR6+0x120], R0 ;  /* 0x00012000ff007988 */ /* 0x0005e80008000806 */
[----:B-12--5:R-:W-:Y:S05]  /*3500*/  CALL.REL.NOINC `($__internal_1_$__cuda_sm10x_tcgen05_guardrail_trap_phase_invalid_during_alloc) ;  /* 0x0000006400cc7944 */ /* 0x026fea0003c00000 */
.L_x_48:
[----:B------:R-:W-:Y:S05]  /*3510*/  WARPSYNC.ALL ;  /* 0x0000000000007948 */ /* 0x000fea0003800000 */
[----:B------:R-:W3:Y:S01]  /*3520*/  S2UR UR4, SR_CgaCtaId ;  /* 0x00000000000479c3 */ /* 0x000ee20000008800 */
[----:B------:R-:W-:Y:S01]  /*3530*/  UMOV UR21, 0x400 ;  /* 0x0000040000157882 */ /* 0x000fe20000000000 */
[----:B------:R-:W-:-:S06]  /*3540*/  NOP ;  /* 0x0000000000007918 */ /* 0x000fcc0000000000 */
[----:B------:R-:W-:Y:S06]  /*3550*/  BAR.ARV 0x6, 0xa0 ;  /* 0x0182800000007b1d */ /* 0x000fec0000002000 */
[----:B------:R-:W4:Y:S01]  /*3560*/  LDCU UR6, c[0x0][0x390] ;  /* 0x00007200ff0677ac */ /* 0x000f220008000800 */
[----:B------:R-:W-:Y:S01]  /*3570*/  IMAD.MOV.U32 R10, RZ, RZ, 0x1 ;  /* 0x00000001ff0a7424 */ /* 0x000fe200078e00ff */
[----:B------:R-:W-:Y:S01]  /*3580*/  CS2R R8, SRZ ;  /* 0x0000000000087805 */ /* 0x000fe2000001ff00 */
[----:B------:R-:W-:Y:S01]  /*3590*/  UMOV UR24, URZ ;  /* 0x000000ff00187c82 */ /* 0x000fe20008000000 */
[----:B------:R-:W-:Y:S01]  /*35a0*/  UMOV UR18, URZ ;  /* 0x000000ff00127c82 */ /* 0x000fe20008000000 */
[----:B------:R-:W-:Y:S01]  /*35b0*/  UMOV UR32, 0x0 ;  /* 0x0000000000207882 */ /* 0x000fe20000000000 */
[----:B------:R-:W-:Y:S01]  /*35c0*/  UMOV UR33, 0x4218490 ;  /* 0x0421849000217882 */ /* 0x000fe20000000000 */
[----:B------:R-:W-:Y:S01]  /*35d0*/  UMOV UR30, 0x0 ;  /* 0x00000000001e7882 */ /* 0x000fe20000000000 */
[----:B------:R-:W-:Y:S01]  /*35e0*/  UMOV UR31, 0x4218490 ;  /* 0x04218490001f7882 */ /* 0x000fe20000000000 */
[----:B---3--:R-:W-:Y:S01]  /*35f0*/  ULEA UR21, UR4, UR21, 0x18 ;  /* 0x0000001504157291 */ /* 0x008fe2000f8ec0ff */
[----:B------:R-:W3:Y:S03]  /*3600*/  LDCU UR4, c[0x0][0x390] ;  /* 0x00007200ff0477ac */ /* 0x000ee60008000800 */
[----:B------:R-:W-:-:S02]  /*3610*/  UIADD3 UR22, UPT, UPT, UR21, 0x14400, URZ ;  /* 0x0001440015167890 */ /* 0x000fc4000fffe0ff */
[----:B------:R-:W-:-:S03]  /*3620*/  UIADD3 UR5, UPT, UPT, UR21, 0x4400, URZ ;  /* 0x0000440015057890 */ /* 0x000fc6000fffe0ff */
[----:B------:R-:W2:Y:S01]  /*3630*/  LDS R11, [UR21+0x120] ;  /* 0x00012015ff0b7984 */ /* 0x000ea20008000800 */
[----:B------:R-:W-:Y:S02]  /*3640*/  USHF.R.U32.HI UR22, URZ, 0x4, UR22 ;  /* 0x00000004ff167899 */ /* 0x000fe40008011616 */
[----:B------:R-:W-:Y:S02]  /*3650*/  UIADD3 UR35, UPT, UPT, UR21, 0xd8, URZ ;  /* 0x000000d815237890 */ /* 0x000fe4000fffe0ff */
[----:B------:R-:W-:Y:S02]  /*3660*/  USHF.R.U32.HI UR5, URZ, 0x4, UR5 ;  /* 0x00000004ff057899 */ /* 0x000fe40008011605 */
[----:B------:R-:W-:Y:S02]  /*3670*/  ULOP3.LUT UR22, UR22, 0x3fff, URZ, 0xc0, !UPT ;  /* 0x00003fff16167892 */ /* 0x000fe4000f8ec0ff */
[----:B------:R-:W-:Y:S02]  /*3680*/  UPRMT UR35, URZ, 0x654, UR35 ;  /* 0x00000654ff237896 */ /* 0x000fe40008000023 */
[----:B---3--:R-:W-:-:S02]  /*3690*/  UIADD3 UR4, UPT, UPT, UR4, 0x3f, URZ ;  /* 0x0000003f04047890 */ /* 0x008fc4000fffe0ff */
[----:B------:R-:W-:Y:S02]  /*36a0*/  ULOP3.LUT UR23, UR5, 0x3fff, URZ, 0xc0, !UPT ;  /* 0x00003fff05177892 */ /* 0x000fe4000f8ec0ff */
[----:B------:R-:W-:Y:S02]  /*36b0*/  USHF.R.S32.HI UR34, URZ, 0x1f, UR4 ;  /* 0x0000001fff227899 */ /* 0x000fe40008011404 */
[----:B------:R-:W-:Y:S02]  /*36c0*/  ULOP3.LUT UR22, UR22, 0x2000000, URZ, 0xfc, !UPT ;  /* 0x0200000016167892 */ /* 0x000fe4000f8efcff */
[----:B------:R-:W-:Y:S02]  /*36d0*/  ULEA.HI UR34, UR34, UR4, URZ, 0x6 ;  /* 0x0000000422227291 */ /* 0x000fe4000f8f30ff */
[----:B----4-:R-:W-:Y:S02]  /*36e0*/  UISETP.GE.AND UP4, UPT, UR6, 0x1, UPT ;  /* 0x000000010600788c */ /* 0x010fe4000bf86270 */
[----:B------:R-:W-:Y:S01]  /*36f0*/  USHF.R.S32.HI UR34, URZ, 0x6, UR34 ;  /* 0x00000006ff227899 */ /* 0x000fe20008011422 */
[----:B------:R-:W-:Y:S01]  /*3700*/  UMOV UR28, 0x0 ;  /* 0x00000000001c7882 */ /* 0x000fe20000000000 */
[----:B------:R-:W-:-:S02]  /*3710*/  UMOV UR29, 0x4218490 ;  /* 0x04218490001d7882 */ /* 0x000fc40000000000 */
[----:B------:R-:W-:Y:S01]  /*3720*/  UISETP.LT.AND UP0, UPT, UR34, 0x1, UPT ;  /* 0x000000012200788c */ /* 0x000fe2000bf01270 */
[----:B------:R-:W-:Y:S01]  /*3730*/  UMOV UR26, 0x0 ;  /* 0x00000000001a7882 */ /* 0x000fe20000000000 */
[----:B------:R-:W-:Y:S02]  /*3740*/  UMOV UR27, 0x4218490 ;  /* 0x04218490001b7882 */ /* 0x000fe40000000000 */
[----:B------:R-:W-:-:S04]  /*3750*/  USEL UR36, UR34, 0x1, !UP0 ;  /* 0x0000000122247887 */ /* 0x000fc8000c000000 */
[----:B------:R-:W-:Y:S01]  /*3760*/  UIADD3 UR36, UPT, UPT, -UR36, URZ, URZ ;  /* 0x000000ff24247290 */ /* 0x000fe2000fffe1ff */
[C---:B--2---:R-:W-:Y:S01]  /*3770*/  VIADD R3, R11.reuse, 0x80 ;  /* 0x000000800b037836 */ /* 0x044fe20000000000 */
[----:B------:R-:W-:-:S04]  /*3780*/  LOP3.LUT R2, R11, 0xffff, RZ, 0xc0, !PT ;  /* 0x0000ffff0b027812 */ /* 0x000fc800078ec0ff */
[----:B------:R-:W-:-:S05]  /*3790*/  LOP3.LUT R3, R3, 0xffff, RZ, 0xc0, !PT ;  /* 0x0000ffff03037812 */ /* 0x000fca00078ec0ff */
[----:B------:R2:W-:Y:S02]  /*37a0*/  STL.64 [R1], R2 ;  /* 0x0000000201007387 */ /* 0x0005e40000100a00 */
.L_x_57:
[----:B--2---:R-:W-:-:S04]  /*37b0*/  SHF.L.U32 R2, R9, 0x1f, RZ ;  /* 0x0000001f09027819 */ /* 0x004fc800000006ff */
[----:B------:R-:W2:Y:S02]  /*37c0*/  SYNCS.PHASECHK.TRANS64.TRYWAIT P0, [UR21+0xd0], R2 ;  /* 0x0000d002ff0075a7 */ /* 0x000ea40008001115 */
[----:B--23--:R-:W-:Y:S05]  /*37d0*/  @!P0 BRA `(.L_x_51) ;  /* 0x0000005c003c8947 */ /* 0x00cfea0003800000 */
.L_x_150:
[----:B------:R-:W3:Y:S01]  /*37e0*/  LDS.128 R4, [UR21+0x110] ;  /* 0x00011015ff047984 */ /* 0x000ee20008000c00 */
[----:B------:R-:W-:Y:S01]  /*37f0*/  ULEA UR25, UR24, UR21, 0x3 ;  /* 0x0000001518197291 */ /* 0x000fe2000f8e18ff */
[----:B--2---:R-:W-:Y:S01]  /*3800*/  SHF.L.U32 R2, R10, 0x1f, RZ ;  /* 0x0000001f0a027819 */ /* 0x004fe200000006ff */
[----:B------:R-:W-:Y:S01]  /*3810*/  @!PT LDS RZ, [RZ] ;  /* 0x00000000fffff984 */ /* 0x000fe20000000800 */
[----:B------:R-:W-:Y:S01]  /*3820*/  @!PT LDS RZ, [RZ] ;  /* 0x00000000fffff984 */ /* 0x000fe20000000800 */
[----:B------:R-:W-:Y:S01]  /*3830*/  @!PT LDS RZ, [RZ] ;  /* 0x00000000fffff984 */ /* 0x000fe20000000800 */
[----:B------:R-:W-:Y:S01]  /*3840*/  @!PT LDS RZ, [RZ] ;  /* 0x00000000fffff984 */ /* 0x000fe20000000800 */
[----:B------:R2:W-:Y:S06]  /*3850*/  MEMBAR.ALL.CTA ;  /* 0x0000000000007992 */ /* 0x0005ec0000008000 */
[----:B--2---:R-:W2:Y:S02]  /*3860*/  FENCE.VIEW.ASYNC.S ;  /* 0x00000000000073c6 */ /* 0x004ea40000000000 */
[----:B--2---:R-:W-:Y:S01]  /*3870*/  SYNCS.ARRIVE.TRANS64.RED.A1T0 RZ, [UR35], RZ ;  /* 0x000000ffffff79a7 */ /* 0x004fe20008100423 */
[----:B------:R-:W2:Y:S02]  /*3880*/  SYNCS.PHASECHK.TRANS64.TRYWAIT P0, [UR25+0xf0], R2 ;  /* 0x0000f002ff0075a7 */ /* 0x000ea40008001119 */
[----:B--23--:R-:W-:Y:S05]  /*3890*/  @!P0 BRA `(.L_x_52) ;  /* 0x0000005c00248947 */ /* 0x00cfea0003800000 */
.L_x_152:
[----:B------:R-:W-:Y:S05]  /*38a0*/  BRA.U !UP4, `(.L_x_53) ;  /* 0x000000010cf87547 */ /* 0x000fea000b800000 */
[----:B--2---:R-:W-:Y:S01]  /*38b0*/  IMAD.U32 R0, RZ, RZ, UR24 ;  /* 0x00000018ff007e24 */ /* 0x004fe2000f8e00ff */
[----:B------:R-:W-:-:S04]  /*38c0*/  ULEA UR4, UR18, UR21, 0x3 ;  /* 0x0000001512047291 */ /* 0x000fc8000f8e18ff */
[----:B------:R-:W-:-:S05]  /*38d0*/  LEA R0, R0, R1, 0x2 ;  /* 0x0000000100007211 */ /* 0x000fca00078e10ff */
[----:B------:R2:W5:Y:S01]  /*38e0*/  LDL R2, [R0] ;  /* 0x0000000000027983 */ /* 0x0005620000100800 */
[----:B------:R-:W-:Y:S01]  /*38f0*/  UPLOP3.LUT UP2, UPT, UPT, UPT, UPT, 0x40, 0x4 ;  /* 0x000000000004789c */ /* 0x000fe20003f4e870 */
[----:B------:R-:W-:Y:S01]  /*3900*/  UMOV UR20, UR36 ;  /* 0x0000002400147c82 */ /* 0x000fe20008000000 */
[----:B------:R-:W-:Y:S01]  /*3910*/  UMOV UR19, UR34 ;  /* 0x0000002200137c82 */ /* 0x000fe20008000000 */
[----:B------:R-:W-:Y:S01]  /*3920*/  UMOV UR5, UR18 ;  /* 0x0000001200057c82 */ /* 0x000fe20008000000 */
[----:B--2---:R-:W-:-:S04]  /*3930*/  SHF.L.U32 R0, R8, 0x1f, RZ ;  /* 0x0000001f08007819 */ /* 0x004fc800000006ff */
[----:B------:R2:W3:Y:S03]  /*3940*/  SYNCS.PHASECHK.TRANS64.TRYWAIT P2, [UR4], R0 ;  /* 0x00000000ff0075a7 */ /* 0x0004e60008041104 */
.L_x_56:
[----:B------:R-:W-:Y:S02]  /*3950*/  UIADD3 UR20, UPT, UPT, UR20, 0x1, URZ ;  /* 0x0000000114147890 */ /* 0x000fe4000fffe0ff */
[----:B------:R-:W-:Y:S02]  /*3960*/  ULEA UR17, UR5, UR21, 0x3 ;  /* 0x0000001505117291 */ /* 0x000fe4000f8e18ff */
[----:B------:R-:W-:Y:S01]  /*3970*/  UISETP.NE.AND UP3, UPT, UR20, URZ, UPT ;  /* 0x000000ff1400728c */ /* 0x000fe2000bf65270 */
[----:B--234-:R-:W-:Y:S10]  /*3980*/  @P2 BRA `(.L_x_54) ;  /* 0x00000000000c2947 */ /* 0x01cff40003800000 */
[----:B------:R-:W-:Y:S04]  /*3990*/  SHF.L.U32 R3, R8, 0x1f, RZ ;  /* 0x0000001f08037819 */ /* 0x000fe800000006ff */
[----:B------:R-:W3:Y:S02]  /*39a0*/  SYNCS.PHASECHK.TRANS64.TRYWAIT P0, [UR17], R3 ;  /* 0x00000003ff0075a7 */ /* 0x000ee40008001111 */
[----:B---3--:R-:W-:Y:S05]  /*39b0*/  @!P0 BRA `(.L_x_55) ;  /* 0x0000005800f48947 */ /* 0x008fea0003800000 */
.L_x_54:
[----:B------:R-:W-:Y:S01]  /*39c0*/  UISETP.NE.AND UP0, UPT, UR19, 0x1, UPT ;  /* 0x000000011300788c */ /* 0x000fe2000bf05270 */
[----:B------:R-:W-:Y:S01]  /*39d0*/  PLOP3.LUT P2, PT, PT, PT, PT, 0x80, 0x8 ;  /* 0x000000000008781c */ /* 0x000fe20003f4f070 */
[----:B------:R-:W-:Y:S01]  /*39e0*/  UIADD3 UR4, UPT, UPT, UR5, 0x1, URZ ;  /* 0x0000000105047890 */ /* 0x000fe2000fffe0ff */
[----:B------:R-:W-:Y:S11]  /*39f0*/  ELECT P1, URZ, PT ;  /* 0x0000000000ff782f */ /* 0x000ff60003820000 */
[----:B------:R-:W-:Y:S02]  /*3a00*/  @!UPT UIADD3 URZ, UPT, UPT, URZ, URZ, URZ ;  /* 0x000000fffffff290 */ /* 0x000fe4000fffe0ff */
[----:B-----5:R-:W-:Y:S01]  /*3a10*/  @P1 R2UR.BROADCAST UR8, R2 ;  /* 0x00000000020812ca */ /* 0x020fe200008e0000 */
[----:B------:R-:W-:Y:S01]  /*3a20*/  UISETP.NE.AND UP1, UPT, UR4, 0x8, UPT ;  /* 0x000000080400788c */ /* 0x000fe2000bf25270 */
[----:B------:R-:W-:Y:S01]  /*3a30*/  PLOP3.LUT P0, PT, PT, PT, UP0, 0x80, 0x8 ;  /* 0x000000000008781c */ /* 0x000fe20003f0f008 */
[----:B------:R-:W-:Y:S02]  /*3a40*/  ULEA UR10, UR5, UR23, 0x9 ;  /* 0x00000017050a7291 */ /* 0x000fe4000f8e48ff */
[----:B------:R-:W-:Y:S02]  /*3a50*/  USEL UR6, URZ, 0x1, UP1 ;  /* 0x00000001ff067887 */ /* 0x000fe40008800000 */
[----:B------:R-:W-:Y:S02]  /*3a60*/  USEL UR18, UR4, URZ, UP1 ;  /* 0x000000ff04127287 */ /* 0x000fe40008800000 */
[----:B------:R-:W-:Y:S02]  /*3a70*/  ULEA UR14, UR5, UR22, 0xa ;  /* 0x00000016050e7291 */ /* 0x000fe4000f8e50ff */
[----:B------:R-:W-:Y:S01]  /*3a80*/  @UP0 ULEA UR4, UR18, UR21, 0x3 ;  /* 0x0000001512040291 */ /* 0x000fe2000f8e18ff */
[----:B------:R-:W-:Y:S01]  /*3a90*/  LOP3.LUT R8, R8, UR6, RZ, 0x3c, !PT ;  /* 0x0000000608087c12 */ /* 0x000fe2000f8e3cff */
[----:B------:R-:W-:Y:S02]  /*3aa0*/  UIADD3 UR6, UPT, UPT, UR10, 0x80, URZ ;  /* 0x000000800a067890 */ /* 0x000fe4000fffe0ff */
[----:B------:R-:W-:Y:S01]  /*3ab0*/  UIADD3 UR12, UPT, UPT, UR10, 0x100, URZ ;  /* 0x000001000a0c7890 */ /* 0x000fe2000fffe0ff */
[----:B--2---:R-:W-:Y:S01]  /*3ac0*/  @P0 SHF.L.U32 R0, R8, 0x1f, RZ ;  /* 0x0000001f08000819 */ /* 0x004fe200000006ff */
[----:B------:R-:W-:Y:S01]  /*3ad0*/  UIADD3 UR19, UPT, UPT, UR19, -0x1, URZ ;  /* 0xffffffff13137890 */ /* 0x000fe2000fffe0ff */
[----:B------:R-:W-:Y:S02]  /*3ae0*/  UMOV UR11, 0x40004040 ;  /* 0x40004040000b7882 */ /* 0x000fe40000000000 */
[----:B------:R4:W2:Y:S01]  /*3af0*/  @P0 SYNCS.PHASECHK.TRANS64.TRYWAIT P2, [UR4], R0 ;  /* 0x00000000ff0005a7 */ /* 0x0008a20008041104 */
[----:B------:R-:W-:Y:S11]  /*3b00*/  ELECT P0, URZ, PT ;  /* 0x0000000000ff782f */ /* 0x000ff60003800000 */
[----:B------:R-:W-:Y:S02]  /*3b10*/  @!UPT UIADD3 URZ, UPT, UPT, URZ, URZ, URZ ;  /* 0x000000fffffff290 */ /* 0x000fe4000fffe0ff */
[C---:B------:R-:W-:Y:S01]  /*3b20*/  @P0 R2UR.BROADCAST UR16, R2.reuse ;  /* 0x00000000021002ca */ /* 0x040fe200008e0000 */
[----:B------:R-:W-:Y:S01]  /*3b30*/  UIADD3 UR4, UPT, UPT, UR14, 0x80, URZ ;  /* 0x000000800e047890 */ /* 0x000fe2000fffe0ff */
[----:B------:R-:W-:Y:S01]  /*3b40*/  ELECT P0, URZ, PT ;  /* 0x0000000000ff782f */ /* 0x000fe20003800000 */
[----:B------:R-:W-:Y:S01]  /*3b50*/  UMOV UR15, 0x40004040 ;  /* 0x40004040000f7882 */ /* 0x000fe20000000000 */
[----:B------:R-:W-:Y:S01]  /*3b60*/  UMOV UR7, 0x40004040 ;  /* 0x4000404000077882 */ /* 0x000fe20000000000 */
[----:B------:R3:W-:Y:S01]  /*3b70*/  UTCHMMA gdesc[UR10], gdesc[UR14], tmem[UR8], tmem[UR32], idesc[UR33], UP2 ;  /* 0x00ff200e0a0075ea */ /* 0x0007e20009000008 */
[----:B------:R-:W-:Y:S01]  /*3b80*/  UPLOP3.LUT UP2, UPT, UPT, UPT, UPT, 0x80, 0x8 ;  /* 0x000000000008789c */ /* 0x000fe20003f4f070 */
[----:B------:R-:W-:Y:S01]  /*3b90*/  UMOV UR5, 0x40004040 ;  /* 0x4000404000057882 */ /* 0x000fe20000000000 */
[----:B------:R-:W-:Y:S01]  /*3ba0*/  UMOV UR13, 0x40004040 ;  /* 0x40004040000d7882 */ /* 0x000fe20000000000 */
[----:B------:R-:W-:Y:S04]  /*3bb0*/  UMOV UR9, 0x40004040 ;  /* 0x4000404000097882 */ /* 0x000fe80000000000 */
[----:B------:R1:W-:Y:S01]  /*3bc0*/  UTCHMMA gdesc[UR6], gdesc[UR4], tmem[UR16], tmem[UR30], idesc[UR31], UPT ;  /* 0x00ff1e04060075ea */ /* 0x0003e2000b800010 */
[----:B---3--:R-:W-:Y:S01]  /*3bd0*/  UIADD3 UR8, UPT, UPT, UR14, 0x100, URZ ;  /* 0x000001000e087890 */ /* 0x008fe2000fffe0ff */
[C---:B------:R-:W-:Y:S02]  /*3be0*/  @P0 R2UR.BROADCAST UR15, R2.reuse ;  /* 0x00000000020f02ca */ /* 0x040fe400008e0000 */
[----:B------:R-:W-:Y:S01]  /*3bf0*/  ELECT P0, URZ, PT ;  /* 0x0000000000ff782f */ /* 0x000fe20003800000 */
[----:B------:R-:W-:Y:S02]  /*3c00*/  UIADD3 UR10, UPT, UPT, UR10, 0x180, URZ ;  /* 0x000001800a0a7890 */ /* 0x000fe4000fffe0ff */
[----:B-1----:R-:W-:Y:S10]  /*3c10*/  UIADD3 UR6, UPT, UPT, UR14, 0x180, URZ ;  /* 0x000001800e067890 */ /* 0x002ff4000fffe0ff */
[----:B------:R-:W-:Y:S01]  /*3c20*/  @P0 R2UR.BROADCAST UR14, R2 ;  /* 0x00000000020e02ca */ /* 0x000fe200008e0000 */
[----:B------:R-:W-:Y:S01]  /*3c30*/  UIADD3 UR4, UPT, UPT, UR17, 0x40, URZ ;  /* 0x0000004011047890 */ /* 0x000fe2000fffe0ff */
[----:B------:R-:W-:Y:S01]  /*3c40*/  UMOV UR5, UR18 ;  /* 0x0000001200057c82 */ /* 0x000fe20008000000 */
[----:B------:R4:W-:Y:S10]  /*3c50*/  UTCHMMA gdesc[UR12], gdesc[UR8], tmem[UR15], tmem[UR28], idesc[UR29], UPT ;  /* 0x00ff1c080c0075ea */ /* 0x0009f4000b80000f */
[----:B------:R4:W-:Y:S01]  /*3c60*/  UTCHMMA gdesc[UR10], gdesc[UR6], tmem[UR14], tmem[UR26], idesc[UR27], UPT ;  /* 0x00ff1a060a0075ea */ /* 0x0009e2000b80000e */
[----:B------:R4:W-:Y:S01]  /*3c70*/  UTCBAR [UR4], URZ ;  /* 0x000000ff040073e9 */ /* 0x0009e200080000ff */
[----:B------:R-:W-:Y:S05]  /*3c80*/  BRA.U UP3, `(.L_x_56) ;  /* 0xfffffffd03307547 */ /* 0x000fea000b83ffff */
.L_x_53:
[----:B----4-:R-:W-:Y:S01]  /*3c90*/  UIADD3 UR4, UPT, UPT, UR24, 0x1, URZ ;  /* 0x0000000118047890 */ /* 0x010fe2000fffe0ff */
[----:B------:R-:W-:Y:S01]  /*3ca0*/  LOP3.LUT P0, RZ, R6, 0x1, RZ, 0xc0, !PT ;  /* 0x0000000106ff7812 */ /* 0x000fe2000780c0ff */
[----:B------:R-:W-:Y:S01]  /*3cb0*/  UIADD3 UR5, UPT, UPT, UR25, 0xe0, URZ ;  /* 0x000000e019057890 */ /* 0x000fe2000fffe0ff */
[----:B------:R-:W-:Y:S01]  /*3cc0*/  LOP3.LUT R9, R9, 0x1, RZ, 0x3c, !PT ;  /* 0x0000000109097812 */ /* 0x000fe200078e3cff */
[----:B------:R-:W-:-:S04]  /*3cd0*/  UISETP.NE.AND UP0, UPT, UR4, 0x2, UPT ;  /* 0x000000020400788c */ /* 0x000fc8000bf05270 */
[----:B------:R-:W-:Y:S02]  /*3ce0*/  USEL UR6, URZ, 0x1, UP0 ;  /* 0x00000001ff067887 */ /* 0x000fe40008000000 */
[----:B------:R-:W-:Y:S01]  /*3cf0*/  USEL UR24, UR4, URZ, UP0 ;  /* 0x000000ff04187287 */ /* 0x000fe20008000000 */
[----:B------:R3:W-:Y:S03]  /*3d00*/  UTCBAR [UR5], URZ ;  /* 0x000000ff050073e9 */ /* 0x0007e600080000ff */
[----:B------:R-:W-:Y:S01]  /*3d10*/  LOP3.LUT R10, R10, UR6, RZ, 0x3c, !PT ;  /* 0x000000060a0a7c12 */ /* 0x000fe2000f8e3cff */
[----:B------:R-:W-:Y:S07]  /*3d20*/  @P0 BRA `(.L_x_57) ;  /* 0xfffffff800a00947 */ /* 0x000fee000383ffff */
[----:B------:R-:W4:Y:S01]  /*3d30*/  S2UR UR6, SR_CgaCtaId ;  /* 0x00000000000679c3 */ /* 0x000f220000008800 */
[----:B------:R-:W-:Y:S01]  /*3d40*/  ELECT P0, URZ, PT ;  /* 0x0000000000ff782f */ /* 0x000fe20003800000 */
[----:B--2---:R-:W-:Y:S01]  /*3d50*/  IMAD.MOV.U32 R0, RZ, RZ, 0x1 ;  /* 0x00000001ff007424 */ /* 0x004fe200078e00ff */
[----:B------:R-:W-:Y:S01]  /*3d60*/  UIADD3 UR21, UPT, UPT, UR21, 0xf0, URZ ;  /* 0x000000f015157890 */ /* 0x000fe2000fffe0ff */
[----:B------:R-:W-:Y:S01]  /*3d70*/  SHF.L.U32 R2, R10, 0x1f, RZ ;  /* 0x0000001f0a027819 */ /* 0x000fe200000006ff */
[----:B------:R-:W-:-:S03]  /*3d80*/  UMOV UR4, 0x40 ;  /* 0x0000004000047882 */ /* 0x000fc60000000000 */
[----:B------:R-:W-:Y:S01]  /*3d90*/  UVIRTCOUNT.DEALLOC.SMPOOL 0x80 ;  /* 0x000000800000784c */ /* 0x000fe20000000000 */
[----:B----4-:R-:W-:Y:S02]  /*3da0*/  ULEA UR6, UR6, UR4, 0x18 ;  /* 0x0000000406067291 */ /* 0x010fe4000f8ec0ff */
[----:B------:R-:W-:-:S07]  /*3db0*/  ULEA UR4, UR24, UR21, 0x3 ;  /* 0x0000001518047291 */ /* 0x000fce000f8e18ff */
[----:B------:R2:W-:Y:S02]  /*3dc0*/  @P0 STS.U8 [UR6+0x1c], R0 ;  /* 0x00001c00ff000988 */ /* 0x0005e40008000006 */
[----:B------:R-:W4:Y:S02]  /*3dd0*/  SYNCS.PHASECHK.TRANS64.TRYWAIT P0, [UR4], R2 ;  /* 0x00000002ff0075a7 */ /* 0x000f240008001104 */
[----:B--2-4-:R-:W-:Y:S05]  /*3de0*/  @!P0 BRA `(.L_x_58) ;  /* 0x0000005800008947 */ /* 0x014fea0003800000 */
.L_x_155:
[----:B------:R-:W-:-:S04]  /*3df0*/  UIADD3 UR4, UPT, UPT, UR24, 0x1, URZ ;  /* 0x0000000118047890 */ /* 0x000fc8000fffe0ff */
[----:B------:R-:W-:-:S04]  /*3e00*/  UISETP.NE.AND UP0, UPT, UR4, 0x2, UPT ;  /* 0x000000020400788c */ /* 0x000fc8000bf05270 */
[----:B---3--:R-:W-:Y:S02]  /*3e10*/  USEL UR5, URZ, 0x1, UP0 ;  /* 0x00000001ff057887 */ /* 0x008fe40008000000 */
[----:B------:R-:W-:-:S04]  /*3e20*/  USEL UR4, UR4, URZ, UP0 ;  /* 0x000000ff04047287 */ /* 0x000fc80008000000 */
[----:B------:R-:W-:Y:S01]  /*3e30*/  ULEA UR4, UR4, UR21, 0x3 ;  /* 0x0000001504047291 */ /* 0x000fe2000f8e18ff */
[----:B--2---:R-:W-:-:S04]  /*3e40*/  LOP3.LUT R2, R10, UR5, RZ, 0x3c, !PT ;  /* 0x000000050a027c12 */ /* 0x004fc8000f8e3cff */
[----:B------:R-:W-:-:S04]  /*3e50*/  SHF.L.U32 R2, R2, 0x1f, RZ ;  /* 0x0000001f02027819 */ /* 0x000fc800000006ff */
[----:B------:R-:W2:Y:S02]  /*3e60*/  SYNCS.PHASECHK.TRANS64.TRYWAIT P0, [UR4], R2 ;  /* 0x00000002ff0075a7 */ /* 0x000ea40008001104 */
[----:B--2---:R-:W-:Y:S05]  /*3e70*/  @!P0 BRA `(.L_x_59) ;  /* 0x0000005400f48947 */ /* 0x004fea0003800000 */
.L_x_157:
[----:B------:R-:W-:Y:S01]  /*3e80*/  NOP ;  /* 0x0000000000007918 */ /* 0x000fe20000000000 */
[----:B--2---:R-:W2:Y:S01]  /*3e90*/  LDS R0, [UR6+0x14] ;  /* 0x00001406ff007984 */ /* 0x004ea20008000800 */
[----:B------:R-:W-:Y:S01]  /*3ea0*/  LOP3.LUT R3, R11, 0xffff, RZ, 0xc0, !PT ;  /* 0x0000ffff0b037812 */ /* 0x000fe200078ec0ff */
[----:B------:R-:W-:-:S03]  /*3eb0*/  IMAD.MOV.U32 R2, RZ, RZ, 0xffff ;  /* 0x0000ffffff027424 */ /* 0x000fc600078e00ff */
[----:B------:R-:W-:-:S04]  /*3ec0*/  SHF.R.U32.HI R3, RZ, 0x5, R3 ;  /* 0x00000005ff037819 */ /* 0x000fc80000011603 */
[----:B------:R-:W-:-:S04]  /*3ed0*/  SHF.L.U32 R2, R2, R3, RZ ;  /* 0x0000000302027219 */ /* 0x000fc800000006ff */
[----:B--2---:R-:W-:-:S04]  /*3ee0*/  LOP3.LUT R0, R0, R2, RZ, 0xc0, !PT ;  /* 0x0000000200007212 */ /* 0x004fc800078ec0ff */
[----:B------:R-:W-:Y:S01]  /*3ef0*/  ISETP.NE.AND P0, PT, R0, R2, PT ;  /* 0x000000020000720c */ /* 0x000fe20003f05270 */
[----:B------:R-:W-:-:S05]  /*3f00*/  IMAD.MOV.U32 R0, RZ, RZ, 0x1 ;  /* 0x00000001ff007424 */ /* 0x000fca00078e00ff */
[----:B------:R-:W-:-:S07]  /*3f10*/  SHF.L.U32 R0, R0, R3, RZ ;  /* 0x0000000300007219 */ /* 0x000fce00000006ff */
[----:B------:R-:W-:Y:S05]  /*3f20*/  @P0 BRA `(.L_x_60) ;  /* 0x00000000005c0947 */ /* 0x000fea0003800000 */
[----:B------:R-:W2:Y:S02]  /*3f30*/  LDS R3, [UR6+0x18] ;  /* 0x00001806ff037984 */ /* 0x000ea40008000800 */
[----:B--2---:R-:W-:-:S04]  /*3f40*/  LOP3.LUT R3, R3, R0, RZ, 0xc0, !PT ;  /* 0x0000000003037212 */ /* 0x004fc800078ec0ff */
[----:B------:R-:W-:-:S13]  /*3f50*/  ISETP.NE.AND P0, PT, R3, R0, PT ;  /* 0x000000000300720c */ /* 0x000fda0003f05270 */
[----:B------:R-:W-:Y:S05]  /*3f60*/  @P0 BRA `(.L_x_61) ;  /* 0x0000000000400947 */ /* 0x000fea0003800000 */
[----:B------:R-:W-:Y:S01]  /*3f70*/  R2UR UR4, R2 ;  /* 0x00000000020472ca */ /* 0x000fe200000e0000 */
[----:B------:R-:W2:Y:S01]  /*3f80*/  S2R R3, SR_LANEID ;  /* 0x0000000000037919 */ /* 0x000ea20000000000 */
[----:B------:R-:W-:-:S04]  /*3f90*/  LOP3.LUT R0, RZ, R0, RZ, 0x33, !PT ;  /* 0x00000000ff007212 */ /* 0x000fc800078e33ff */
[----:B------:R-:W3:Y:S07]  /*3fa0*/  REDUX UR7, R0 ;  /* 0x00000000000773c4 */ /* 0x000eee0000000000 */
[----:B------:R-:W-:-:S03]  /*3fb0*/  ULOP3.LUT UR5, URZ, UR4, URZ, 0x33, !UPT ;  /* 0x00000004ff057292 */ /* 0x000fc6000f8e33ff */
[----:B------:R-:W-:Y:S02]  /*3fc0*/  VOTEU.ANY UR4, UPT, PT ;  /* 0x0000000000047886 */ /* 0x000fe400038e0100 */
[----:B------:R-:W-:Y:S01]  /*3fd0*/  UFLO.U32 UR4, UR4 ;  /* 0x00000004000472bd */ /* 0x000fe200080e0000 */
[----:B------:R-:W-:-:S04]  /*3fe0*/  IMAD.U32 R2, RZ, RZ, UR5 ;  /* 0x00000005ff027e24 */ /* 0x000fc8000f8e00ff */
[----:B------:R-:W4:Y:S02]  /*3ff0*/  REDUX UR8, R2 ;  /* 0x00000000020873c4 */ /* 0x000f240000000000 */
[----:B------:R1:W-:Y:S01]  /*4000*/  UTCATOMSWS.AND URZ, UR5 ;  /* 0x0000000500ff79e3 */ /* 0x0003e20008000000 */
[----:B---3--:R-:W-:Y:S01]  /*4010*/  IMAD.U32 R0, RZ, RZ, UR7 ;  /* 0x00000007ff007e24 */ /* 0x008fe2000f8e00ff */
[----:B--2---:R-:W-:Y:S01]  /*4020*/  ISETP.EQ.U32.AND P0, PT, R3, UR4, PT ;  /* 0x0000000403007c0c */ /* 0x004fe2000bf02070 */
[----:B----4-:R-:W-:-:S12]  /*4030*/  IMAD.U32 R2, RZ, RZ, UR8 ;  /* 0x00000008ff027e24 */ /* 0x010fd8000f8e00ff */
[----:B------:R2:W-:Y:S04]  /*4040*/  @P0 ATOMS.AND RZ, [UR6+0x14], R2 ;  /* 0x00001402ffff098c */ /* 0x0005e8000a800006 */
[----:B------:R2:W-:Y:S01]  /*4050*/  @P0 ATOMS.AND RZ, [UR6+0x18], R0 ;  /* 0x00001800ffff098c */ /* 0x0005e2000a800006 */
[----:B-1----:R-:W-:Y:S05]  /*4060*/  BRA `(.L_x_62) ;  /* 0x0000000000147947 */ /* 0x002fea0003800000 */
.L_x_61:
[----:B------:R-:W-:Y:S02]  /*4070*/  MOV R2, 0x4090 ;  /* 0x0000409000027802 */ /* 0x000fe40000000f00 */
[----:B-1---5:R-:W-:Y:S05]  /*4080*/  CALL.REL.NOINC `($__internal_0_$__cuda_sm10x_tcgen05_guardrail_trap_col_being_dealloced_not_returned_by_alloc) ;  /* 0x0000005800e07944 */ /* 0x022fea0003c00000 */
[----:B------:R-:W-:Y:S05]  /*4090*/  BRA `(.L_x_62) ;  /* 0x0000000000087947 */ /* 0x000fea0003800000 */
.L_x_60:
[----:B------:R-:W-:Y:S02]  /*40a0*/  MOV R2, 0x40c0 ;  /* 0x000040c000027802 */ /* 0x000fe40000000f00 */
[----:B-1---5:R-:W-:Y:S05]  /*40b0*/  CALL.REL.NOINC `($__internal_2_$__cuda_sm10x_tcgen05_guardrail_trap_unallocated_columns_being_dealloced) ;  /* 0x0000005800ec7944 */ /* 0x022fea0003c00000 */
.L_x_62:
[----:B------:R-:W-:Y:S01]  /*40c0*/  NOP ;  /* 0x0000000000007918 */ /* 0x000fe20000000000 */
[----:B------:R-:W-:Y:S05]  /*40d0*/  EXIT ;  /* 0x000000000000794d */ /* 0x000fea0003800000 */
.L_x_46:
[----:B------:R-:W2:Y:S01]  /*40e0*/  LDCU UR5, c[0x0][0x384] ;  /* 0x00007080ff0577ac */ /* 0x000ea20008000800 */
[----:B------:R-:W-:Y:S02]  /*40f0*/  UISETP.NE.OR UP0, UPT, UR18, 0x3, !UP3 ;  /* 0x000000031200788c */ /* 0x000fe4000df05670 */
[----:B--2---:R-:W-:-:S07]  /*4100*/  UIADD3 UR5, UPT, UPT, UR5, 0x7f, URZ ;  /* 0x0000007f05057890 */ /* 0x004fce000fffe0ff */
[----:B------:R-:W-:Y:S05]  /*4110*/  BRA.U UP0, `(.L_x_63) ;  /* 0x0000001500847547 */ /* 0x000fea000b800000 */
[----:B------:R-:W-:Y:S01]  /*4120*/  USHF.R.S32.HI UR4, URZ, 0x1f, UR5 ;  /* 0x0000001fff047899 */ /* 0x000fe20008011405 */
[----:B------:R-:W2:Y:S01]  /*4130*/  S2UR UR12, SR_CgaCtaId ;  /* 0x00000000000c79c3 */ /* 0x000ea20000008800 */
[----:B------:R-:W3:Y:S01]  /*4140*/  LDCU UR50, c[0x0][0x370] ;  /* 0x00006e00ff3277ac */ /* 0x000ee20008000800 */
[----:B------:R-:W-:Y:S01]  /*4150*/  R2UR UR55, R48 ;  /* 0x00000000303772ca */ /* 0x000fe200000e0000 */
[----:B------:R-:W-:Y:S01]  /*4160*/  IMAD.MOV.U32 R10, RZ, RZ, 0x1 ;  /* 0x00000001ff0a7424 */ /* 0x000fe200078e00ff */
[----:B------:R-:W-:Y:S01]  /*4170*/  R2UR UR54, R49 ;  /* 0x00000000313672ca */ /* 0x000fe200000e0000 */
[----:B------:R-:W-:Y:S01]  /*4180*/  ULEA.HI UR4, UR4, UR5, URZ, 0x7 ;  /* 0x0000000504047291 */ /* 0x000fe2000f8f38ff */
[----:B------:R-:W-:Y:S01]  /*4190*/  IMAD.MOV.U32 R9, RZ, RZ, RZ ;  /* 0x000000ffff097224 */ /* 0x000fe200078e00ff */
[----:B------:R-:W3:Y:S01]  /*41a0*/  LDCU.128 UR44, c[0x0][0xb10] ;  /* 0x00016200ff2c77ac */ /* 0x000ee20008000c00 */
[----:B------:R-:W4:Y:S01]  /*41b0*/  LDC.64 R14, c[0x0][0x348] ;  /* 0x0000d200ff0e7b82 */ /* 0x000f220000000a00 */
[----:B------:R-:W-:Y:S01]  /*41c0*/  USHF.R.S32.HI UR40, URZ, 0x7, UR4 ;  /* 0x00000007ff287899 */ /* 0x000fe20008011404 */
[----:B------:R-:W1:Y:S05]  /*41d0*/  LDCU UR48, c[0x0][0x374] ;  /* 0x00006e80ff3077ac */ /* 0x000e6a0008000800 */
[----:B------:R-:W-:Y:S01]  /*41e0*/  IMAD.U32 R2, RZ, RZ, UR40 ;  /* 0x00000028ff027e24 */ /* 0x000fe2000f8e00ff */
[----:B------:R-:W2:Y:S04]  /*41f0*/  LDCU.64 UR4, c[0x0][0x888] ;  /* 0x00011100ff0477ac */ /* 0x000ea80008000a00 */
[----:B------:R-:W-:Y:S01]  /*4200*/  IABS R0, R2 ;  /* 0x0000000200007213 */ /* 0x000fe20000000000 */
[----:B------:R-:W1:Y:S03]  /*4210*/  LDCU.64 UR42, c[0x0][0x890] ;  /* 0x00011200ff2a77ac */ /* 0x000e660008000a00 */
[----:B------:R-:W-:Y:S01]  /*4220*/  R2UR UR38, R0 ;  /* 0x00000000002672ca */ /* 0x000fe200000e0000 */
[----:B------:R-:W4:Y:S01]  /*4230*/  LDCU UR30, c[0x0][0xb0c] ;  /* 0x00016180ff1e77ac */ /* 0x000f220008000800 */
[----:B------:R-:W4:Y:S01]  /*4240*/  LDCU UR63, c[0x0][0xb20] ;  /* 0x00016400ff3f77ac */ /* 0x000f220008000800 */
[----:B------:R-:W4:Y:S10]  /*4250*/  LDCU UR41, c[0x0][0x388] ;  /* 0x00007100ff2977ac */ /* 0x000f340008000800 */
[----:B------:R-:W4:Y:S01]  /*4260*/  I2F.RP R0, UR38 ;  /* 0x0000002600007d06 */ /* 0x000f220008209400 */
[----:B--2---:R-:W-:Y:S01]  /*4270*/  UISETP.NE.U32.AND UP0, UPT, UR4, URZ, UPT ;  /* 0x000000ff0400728c */ /* 0x004fe2000bf05070 */
[----:B------:R-:W2:Y:S03]  /*4280*/  LDCU UR4, c[0x0][0xb30] ;  /* 0x00016600ff0477ac */ /* 0x000ea60008000800 */
[----:B------:R-:W-:Y:S01]  /*4290*/  UISETP.NE.AND.EX UP6, UPT, UR5, URZ, UPT, UP0 ;  /* 0x000000ff0500728c */ /* 0x000fe2000bfc5300 */
[----:B------:R-:W-:Y:S01]  /*42a0*/  UMOV UR31, 0x400 ;  /* 0x00000400001f7882 */ /* 0x000fe20000000000 */
[----:B---3--:R-:W-:-:S02]  /*42b0*/  UIMAD.WIDE.U32 UR8, UR50, UR44, URZ ;  /* 0x0000002c320872a5 */ /* 0x008fc4000f8e00ff */
[----:B-1----:R-:W-:Y:S01]  /*42c0*/  UIMAD.WIDE.U32 UR10, UR48, UR47, URZ ;  /* 0x0000002f300a72a5 */ /* 0x002fe2000f8e00ff */
[----:B------:R-:W-:Y:S01]  /*42d0*/  UMOV UR6, URZ ;  /* 0x000000ff00067c82 */ /* 0x000fe20008000000 */
[----:B----4-:R-:W1:Y:S01]  /*42e0*/  MUFU.RCP R0, R0 ;  /* 0x0000000000007308 */ /* 0x010e620000001000 */
[----:B------:R-:W-:Y:S02]  /*42f0*/  ULEA UR31, UR12, UR31, 0x18 ;  /* 0x0000001f0c1f7291 */ /* 0x000fe4000f8ec0ff */
[----:B------:R-:W-:Y:S02]  /*4300*/  UISETP.NE.AND UP0, UPT, UR39, 0x1, UPT ;  /* 0x000000012700788c */ /* 0x000fe4000bf05270 */
[----:B------:R-:W-:Y:S02]  /*4310*/  UISETP.NE.U32.AND UP0, UPT, UR42, URZ, UPT ;  /* 0x000000ff2a00728c */ /* 0x000fe4000bf05070 */
[----:B------:R-:W-:Y:S02]  /*4320*/  UIADD3 UR58, UPT, UPT, UR31, 0x98, URZ ;  /* 0x000000981f3a7890 */ /* 0x000fe4000fffe0ff */
[----:B------:R-:W-:-:S02]  /*4330*/  UIADD3 UR56, UPT, UPT, UR31, 0xd8, URZ ;  /* 0x000000d81f387890 */ /* 0x000fc4000fffe0ff */
[----:B------:R-:W-:Y:S02]  /*4340*/  UIADD3 UR33, UPT, UPT, UR31, 0x80, URZ ;  /* 0x000000801f217890 */ /* 0x000fe4000fffe0ff */
[----:B------:R-:W-:Y:S02]  /*4350*/  UIADD3 UR25, UPT, UPT, UR31, 0x88, URZ ;  /* 0x000000881f197890 */ /* 0x000fe4000fffe0ff */
[----:B------:R-:W-:Y:S01]  /*4360*/  UIADD3 UR17, UPT, UPT, UR31, 0x90, URZ ;  /* 0x000000901f117890 */ /* 0x000fe2000fffe0ff */
[----:B-1----:R-:W-:Y:S01]  /*4370*/  VIADD R0, R0, 0xffffffe ;  /* 0x0ffffffe00007836 */ /* 0x002fe20000000000 */
[----:B------:R-:W-:Y:S01]  /*4380*/  UISETP.GE.AND UP3, UPT, UR39, 0x1, UPT ;  /* 0x000000012700788c */ /* 0x000fe2000bf66270 */
[----:B------:R-:W-:Y:S01]  /*4390*/  UMOV UR53, UR9 ;  /* 0x0000000900357c82 */ /* 0x000fe20008000000 */
[----:B------:R-:W-:Y:S01]  /*43a0*/  UMOV UR52, UR11 ;  /* 0x0000000b00347c82 */ /* 0x000fe20008000000 */
[----:B------:R-:W-:Y:S02]  /*43b0*/  UISETP.NE.AND UP3, UPT, UR30, 0x1, UPT ;  /* 0x000000011e00788c */ /* 0x000fe4000bf65270 */
[----:B------:R-:W1:Y:S01]  /*43c0*/  F2I.FTZ.U32.TRUNC.NTZ R0, R0 ;  /* 0x0000000000007305 */ /* 0x000e62000021f000 */
[----:B------:R-:W-:-:S02]  /*43d0*/  UISETP.NE.AND.EX UP4, UPT, UR43, URZ, UPT, UP0 ;  /* 0x000000ff2b00728c */ /* 0x000fc4000bf85300 */
[----:B------:R-:W-:Y:S02]  /*43e0*/  UISETP.NE.AND UP5, UPT, UR46, 0x1, UPT ;  /* 0x000000012e00788c */ /* 0x000fe4000bfa5270 */
[----:B------:R-:W-:Y:S01]  /*43f0*/  UPLOP3.LUT UP2, UPT, UPT, UPT, UPT, 0x40, 0x4 ;  /* 0x000000000004789c */ /* 0x000fe20003f4e870 */
[----:B------:R-:W3:Y:S01]  /*4400*/  LDCU.64 UR22, c[0x0][0xb28] ;  /* 0x00016500ff1677ac */ /* 0x000ee20008000a00 */
[----:B------:R-:W-:Y:S02]  /*4410*/  UPRMT UR58, UR12, 0x654, UR58 ;  /* 0x000006540c3a7896 */ /* 0x000fe4000800003a */
[----:B------:R-:W-:Y:S01]  /*4420*/  UPRMT UR56, URZ, 0x654, UR56 ;  /* 0x00000654ff387896 */ /* 0x000fe20008000038 */
[----:B-1----:R-:W-:Y:S01]  /*4430*/  R2UR UR7, R0 ;  /* 0x00000000000772ca */ /* 0x002fe200000e0000 */
[----:B------:R-:W-:Y:S01]  /*4440*/  UPRMT UR61, UR12, 0x654, UR33 ;  /* 0x000006540c3d7896 */ /* 0x000fe20008000021 */
[----:B------:R-:W-:Y:S01]  /*4450*/  IABS R0, R2 ;  /* 0x0000000200007213 */ /* 0x000fe20000000000 */
[----:B------:R-:W-:Y:S01]  /*4460*/  IMAD.MOV.U32 R2, RZ, RZ, 0x1000 ;  /* 0x00001000ff027424 */ /* 0x000fe200078e00ff */
[----:B------:R-:W-:-:S02]  /*4470*/  UPRMT UR60, UR12, 0x654, UR25 ;  /* 0x000006540c3c7896 */ /* 0x000fc40008000019 */
[----:B------:R-:W-:Y:S01]  /*4480*/  UPRMT UR59, UR12, 0x654, UR17 ;  /* 0x000006540c3b7896 */ /* 0x000fe20008000011 */
[----:B------:R-:W-:Y:S01]  /*4490*/  IMAD.MOV R0, RZ, RZ, -R0 ;  /* 0x000000ffff007224 */ /* 0x000fe200078e0a00 */
[----:B------:R-:W-:Y:S02]  /*44a0*/  USHF.R.U32.HI UR53, URZ, UR45, UR53 ;  /* 0x0000002dff357299 */ /* 0x000fe40008011635 */
[----:B------:R-:W-:Y:S02]  /*44b0*/  USHF.R.U32.HI UR52, URZ, UR63, UR52 ;  /* 0x0000003fff347299 */ /* 0x000fe40008011634 */
[----:B------:R-:W-:Y:S01]  /*44c0*/  R2UR UR57, R0 ;  /* 0x00000000003972ca */ /* 0x000fe200000e0000 */
[----:B------:R-:W-:Y:S02]  /*44d0*/  UIADD3 UR5, UPT, UPT, URZ, -UR7, URZ ;  /* 0x80000007ff057290 */ /* 0x000fe4000fffe0ff */
[----:B--2---:R-:W-:Y:S02]  /*44e0*/  UISETP.NE.AND UP3, UPT, UR4, 0x1, UPT ;  /* 0x000000010400788c */ /* 0x004fe4000bf65270 */
[----:B------:R-:W-:-:S02]  /*44f0*/  UIMAD UR5, UR5, UR38, URZ ;  /* 0x00000026050572a4 */ /* 0x000fc4000f8e02ff */
[----:B------:R-:W-:Y:S02]  /*4500*/  UISETP.NE.AND UP0, UPT, UR41, URZ, UPT ;  /* 0x000000ff2900728c */ /* 0x000fe4000bf05270 */
[----:B------:R-:W-:Y:S02]  /*4510*/  UIMAD.WIDE.U32 UR6, UR7, UR5, UR6 ;  /* 0x00000005070672a5 */ /* 0x000fe4000f8e0006 */
[----:B------:R-:W-:-:S05]  /*4520*/  UISETP.NE.AND UP5, UPT, UR40, URZ, UPT ;  /* 0x000000ff2800728c */ /* 0x000fca000bfa5270 */
[----:B---3--:R-:W-:-:S06]  /*4530*/  UMOV UR51, UR7 ;  /* 0x0000000700337c82 */ /* 0x008fcc0008000000 */
.L_x_74:
[----:B------:R-:W-:Y:S04]  /*4540*/  SHF.L.U32 R3, R9, 0x1f, RZ ;  /* 0x0000001f09037819 */ /* 0x000fe800000006ff */
[----:B-1----:R-:W1:Y:S02]  /*4550*/  SYNCS.PHASECHK.TRANS64.TRYWAIT P0, [UR31+0xd0], R3 ;  /* 0x0000d003ff0075a7 */ /* 0x002e64000800111f */
[----:B-1----:R-:W-:Y:S05]  /*4560*/  @!P0 BRA `(.L_x_64) ;  /* 0x0000005000508947 */ /* 0x002fea0003800000 */
.L_x_159:
[----:B------:R-:W2:Y:S01]  /*4570*/  LDS.128 R4, [UR31+0x110] ;  /* 0x0001101fff047984 */ /* 0x000ea20008000c00 */
[----:B------:R-:W-:Y:S01]  /*4580*/  @!PT LDS RZ, [RZ] ;  /* 0x00000000fffff984 */ /* 0x000fe20000000800 */
[----:B------:R-:W-:Y:S01]  /*4590*/  @!PT LDS RZ, [RZ] ;  /* 0x00000000fffff984 */ /* 0x000fe20000000800 */
[----:B------:R-:W-:Y:S01]  /*45a0*/  @!PT LDS RZ, [RZ] ;  /* 0x00000000fffff984 */ /* 0x000fe20000000800 */
[----:B------:R-:W-:Y:S01]  /*45b0*/  @!PT LDS RZ, [RZ] ;  /* 0x00000000fffff984 */ /* 0x000fe20000000800 */
[----:B------:R3:W-:Y:S06]  /*45c0*/  MEMBAR.ALL.CTA ;  /* 0x0000000000007992 */ /* 0x0007ec0000008000 */
[----:B---3--:R-:W3:Y:S02]  /*45d0*/  FENCE.VIEW.ASYNC.S ;  /* 0x00000000000073c6 */ /* 0x008ee40000000000 */
[----:B---3--:R-:W-:Y:S01]  /*45e0*/  SYNCS.ARRIVE.TRANS64.RED.A1T0 RZ, [UR56], RZ ;  /* 0x000000ffffff79a7 */ /* 0x008fe20008100438 */
[----:B--2---:R-:W-:Y:S11]  /*45f0*/  LOP3.LUT P0, RZ, R6, 0x1, RZ, 0xc0, !PT ;  /* 0x0000000106ff7812 */ /* 0x004ff6000780c0ff */
[----:B------:R-:W-:Y:S02]  /*4600*/  @!UPT UIADD3 URZ, UPT, UPT, URZ, URZ, URZ ;  /* 0x000000fffffff290 */ /* 0x000fe4000fffe0ff */
[----:B------:R-:W-:Y:S01]  /*4610*/  VOTEU.ANY UP0, P0 ;  /* 0x0000000000ff7886 */ /* 0x000fe20000000100 */
[----:B------:R-:W-:Y:S11]  /*4620*/  PLOP3.LUT P0, PT, PT, PT, UP0, 0x80, 0x8 ;  /* 0x000000000008781c */ /* 0x000ff60003f0f008 */
[----:B------:R-:W-:Y:S02]  /*4630*/  @!UPT UIADD3 URZ, UPT, UPT, URZ, URZ, URZ ;  /* 0x000000fffffff290 */ /* 0x000fe4000fffe0ff */
[----:B-1----:R-:W-:Y:S02]  /*4640*/  @P0 MOV R3, R4 ;  /* 0x0000000400030202 */ /* 0x002fe40000000f00 */
[----:B------:R-:W-:Y:S02]  /*4650*/  @P0 LOP3.LUT R0, R5, 0xffff, RZ, 0xc0, !PT ;  /* 0x0000ffff05000812 */ /* 0x000fe400078ec0ff */
[----:B------:R-:W-:Y:S02]  /*4660*/  @P0 R2UR UR5, R3 ;  /* 0x00000000030502ca */ /* 0x000fe400000e0000 */
[----:B------:R-:W-:Y:S11]  /*4670*/  @P0 R2UR UR4, R0 ;  /* 0x00000000000402ca */ /* 0x000ff600000e0000 */
[----:B------:R-:W-:Y:S02]  /*4680*/  @UP0 UMOV UR15, UR5 ;  /* 0x00000005000f0c82 */ /* 0x000fe40008000000 */
[----:B------:R-:W-:Y:S01]  /*4690*/  @UP0 UMOV UR14, UR4 ;  /* 0x00000004000e0c82 */ /* 0x000fe20008000000 */
[----:B------:R-:W-:Y:S09]  /*46a0*/  UISETP.GE.AND UP0, UPT, UR39, 0x1, UPT ;  /* 0x000000012700788c */ /* 0x000ff2000bf06270 */
[----:B------:R-:W-:Y:S05]  /*46b0*/  BRA.U !UP0, `(.L_x_65) ;  /* 0x0000000108c07547 */ /* 0x000fea000b800000 */
[----:B------:R-:W-:Y:S02]  /*46c0*/  UIMAD.WIDE.U32 UR8, UR14, UR47, URZ ;  /* 0x0000002f0e0872a5 */ /* 0x000fe4000f8e00ff */
[----:B------:R-:W-:Y:S02]  /*46d0*/  UP2UR UR16, UPR, URZ, 0x4 ;  /* 0x00000004ff107883 */ /* 0x000fe40008000000 */
[----:B------:R-:W-:Y:S02]  /*46e0*/  UISETP.NE.AND UP2, UPT, UR46, 0x1, UPT ;  /* 0x000000012e00788c */ /* 0x000fe4000bf45270 */
[----:B------:R-:W-:Y:S02]  /*46f0*/  UIMAD.WIDE.U32 UR10, UR15, UR44, URZ ;  /* 0x0000002c0f0a72a5 */ /* 0x000fe4000f8e00ff */
[----:B------:R-:W-:Y:S02]  /*4700*/  USEL UR4, UR48, UR52, !UP2 ;  /* 0x0000003430047287 */ /* 0x000fe4000d000000 */
[----:B------:R-:W-:Y:S02]  /*4710*/  UISETP.NE.AND UP0, UPT, UR30, 0x1, UPT ;  /* 0x000000011e00788c */ /* 0x000fe4000bf05270 */
[----:B------:R-:W-:Y:S02]  /*4720*/  UP2UR UR21, UPR, URZ, 0x2 ;  /* 0x00000002ff157883 */ /* 0x000fe40008000000 */
[----:B------:R-:W-:Y:S02]  /*4730*/  UISETP.NE.AND UP1, UPT, UR39, 0x1, UPT ;  /* 0x000000012700788c */ /* 0x000fe4000bf25270 */
[----:B------:R-:W-:Y:S02]  /*4740*/  UIMAD.WIDE.U32 UR12, UR4, UR22, URZ ;  /* 0x00000016040c72a5 */ /* 0x000fe4000f8e00ff */
[----:B------:R-:W-:Y:S01]  /*4750*/  USEL UR7, UR50, UR53, !UP0 ;  /* 0x0000003532077287 */ /* 0x000fe2000c000000 */
[----:B------:R-:W-:Y:S02]  /*4760*/  UMOV UR5, UR9 ;  /* 0x0000000900057c82 */ /* 0x000fe40008000000 */
[----:B------:R-:W-:Y:S02]  /*4770*/  USHF.R.U32.HI UR6, URZ, UR63, UR5 ;  /* 0x0000003fff067299 */ /* 0x000fe40008011605 */
[----:B------:R-:W-:Y:S02]  /*4780*/  UIMAD.WIDE.U32 UR18, UR7, UR22, URZ ;  /* 0x00000016071272a5 */ /* 0x000fe4000f8e00ff */
[----:B------:R-:W-:Y:S02]  /*4790*/  USEL UR6, UR14, UR6, !UP2 ;  /* 0x000000060e067287 */ /* 0x000fe4000d000000 */
[----:B------:R-:W-:Y:S01]  /*47a0*/  UISETP.NE.AND UP2, UPT, UR16, URZ, UPT ;  /* 0x000000ff1000728c */ /* 0x000fe2000bf45270 */
[----:B------:R-:W-:Y:S01]  /*47b0*/  UMOV UR5, UR11 ;  /* 0x0000000b00057c82 */ /* 0x000fe20008000000 */
[----:B------:R-:W-:Y:S02]  /*47c0*/  UIMAD.WIDE.U32 UR10, UR6, UR22, URZ ;  /* 0x00000016060a72a5 */ /* 0x000fe4000f8e00ff */
[----:B------:R-:W-:Y:S03]  /*47d0*/  USHF.R.U32.HI UR8, URZ, UR45, UR5 ;  /* 0x0000002dff087299 */ /* 0x000fe60008011605 */
[----:B------:R-:W-:Y:S02]  /*47e0*/  UMOV UR5, UR13 ;  /* 0x0000000d00057c82 */ /* 0x000fe40008000000 */
[----:B------:R-:W-:Y:S03]  /*47f0*/  @UP1 USHF.R.U32.HI UR4, URZ, UR23, UR5 ;  /* 0x00000017ff041299 */ /* 0x000fe60008011605 */
[----:B------:R-:W-:Y:S01]  /*4800*/  UMOV UR5, UR19 ;  /* 0x0000001300057c82 */ /* 0x000fe20008000000 */
[----:B------:R-:W-:Y:S02]  /*4810*/  UIMAD UR4, UR39, UR4, URZ ;  /* 0x00000004270472a4 */ /* 0x000fe4000f8e02ff */
[----:B------:R-:W-:Y:S02]  /*4820*/  @UP1 USHF.R.U32.HI UR7, URZ, UR23, UR5 ;  /* 0x00000017ff071299 */ /* 0x000fe40008011605 */
[----:B------:R-:W-:Y:S02]  /*4830*/  USEL UR5, UR15, UR8, !UP0 ;  /* 0x000000080f057287 */ /* 0x000fe4000c000000 */
[----:B------:R-:W-:Y:S02]  /*4840*/  UIMAD UR8, UR39, UR7, URZ ;  /* 0x00000007270872a4 */ /* 0x000fe4000f8e02ff */
[----:B------:R-:W-:Y:S03]  /*4850*/  UISETP.GE.AND UP0, UPT, UR6, UR4, UPT ;  /* 0x000000040600728c */ /* 0x000fe6000bf06270 */
[----:B------:R-:W-:Y:S01]  /*4860*/  UMOV UR4, UR11 ;  /* 0x0000000b00047c82 */ /* 0x000fe20008000000 */
[----:B------:R-:W-:Y:S02]  /*4870*/  UISETP.GE.OR UP0, UPT, UR5, UR8, UP0 ;  /* 0x000000080500728c */ /* 0x000fe40008706670 */
[----:B------:R-:W-:Y:S02]  /*4880*/  USHF.R.U32.HI UR4, URZ, UR23, UR4 ;  /* 0x00000017ff047299 */ /* 0x000fe40008011604 */
[----:B------:R-:W-:Y:S02]  /*4890*/  UIMAD.WIDE.U32 UR8, UR5, UR22, URZ ;  /* 0x00000016050872a5 */ /* 0x000fe4000f8e00ff */
[----:B------:R-:W-:Y:S04]  /*48a0*/  USEL UR10, UR6, UR4, !UP1 ;  /* 0x00000004060a7287 */ /* 0x000fe8000c800000 */
[----:B------:R-:W-:Y:S01]  /*48b0*/  UIADD3 UR11, UPT, UPT, -UR10, URZ, URZ ;  /* 0x000000ff0a0b7290 */ /* 0x000fe2000fffe1ff */
[----:B------:R-:W-:Y:S02]  /*48c0*/  @!UP0 UMOV UR4, UR9 ;  /* 0x0000000900048c82 */ /* 0x000fe40008000000 */
[----:B------:R-:W-:Y:S02]  /*48d0*/  @!UP0 USHF.R.U32.HI UR4, URZ, UR23, UR4 ;  /* 0x00000017ff048299 */ /* 0x000fe40008011604 */
[----:B------:R-:W-:Y:S02]  /*48e0*/  UIMAD UR8, UR39, UR11, UR6 ;  /* 0x0000000b270872a4 */ /* 0x000fe4000f8e0206 */
[----:B------:R-:W-:Y:S02]  /*48f0*/  @!UP0 USEL UR4, UR5, UR4, !UP1 ;  /* 0x0000000405048287 */ /* 0x000fe4000c800000 */
[----:B------:R-:W-:Y:S02]  /*4900*/  UISETP.NE.AND UP1, UPT, UR21, URZ, UPT ;  /* 0x000000ff1500728c */ /* 0x000fe4000bf25270 */
[----:B------:R-:W-:Y:S02]  /*4910*/  @!UP0 UIMAD UR8, UR7, UR8, UR4 ;  /* 0x00000008070882a4 */ /* 0x000fe4000f8e0204 */
[----:B------:R-:W-:Y:S02]  /*4920*/  @!UP0 UIADD3 UR9, UPT, UPT, UR10, -UR4, URZ ;  /* 0x800000040a098290 */ /* 0x000fe4000fffe0ff */
[----:B------:R-:W-:Y:S02]  /*4930*/  UIADD3 UR4, UPT, UPT, -UR5, URZ, URZ ;  /* 0x000000ff05047290 */ /* 0x000fe4000fffe1ff */
[----:B------:R-:W-:Y:S02]  /*4940*/  UIADD3 UR7, UPT, UPT, -UR6, URZ, URZ ;  /* 0x000000ff06077290 */ /* 0x000fe4000fffe1ff */
[----:B------:R-:W-:Y:S02]  /*4950*/  @!UP0 UIMAD UR6, UR9, UR39, UR5 ;  /* 0x00000027090682a4 */ /* 0x000fe4000f8e0205 */
[----:B------:R-:W-:Y:S02]  /*4960*/  UIMAD UR15, UR30, UR4, UR15 ;  /* 0x000000041e0f72a4 */ /* 0x000fe4000f8e020f */
[----:B------:R-:W-:Y:S01]  /*4970*/  UIMAD UR4, UR46, UR7, UR14 ;  /* 0x000000072e0472a4 */ /* 0x000fe2000f8e020e */
[----:B------:R-:W-:Y:S02]  /*4980*/  @!UP0 UMOV UR5, UR8 ;  /* 0x0000000800058c82 */ /* 0x000fe40008000000 */
[----:B------:R-:W-:Y:S02]  /*4990*/  UIMAD UR15, UR5, UR30, UR15 ;  /* 0x0000001e050f72a4 */ /* 0x000fe4000f8e020f */
[----:B------:R-:W-:Y:S11]  /*49a0*/  UIMAD UR14, UR6, UR46, UR4 ;  /* 0x0000002e060e72a4 */ /* 0x000ff6000f8e0204 */
[----:B------:R-:W-:Y:S01]  /*49b0*/  @!UPT UIADD3 URZ, UPT, UPT, URZ, URZ, URZ ;  /* 0x000000fffffff290 */ /* 0x000fe2000fffe0ff */
.L_x_65:
[----:B------:R-:W1:Y:S01]  /*49c0*/  @!UP3 LDCU.128 UR8, c[0x0][0xb10] ;  /* 0x00016200ff08b7ac */ /* 0x000e620008000c00 */
[----:B------:R-:W-:Y:S04]  /*49d0*/  MOV R0, UR20 ;  /* 0x0000001400007c02 */ /* 0x000fe80008000f00 */
[----:B------:R-:W-:Y:S01]  /*49e0*/  IABS R0, R0 ;  /* 0x0000000000007213 */ /* 0x000fe20000000000 */
[----:B------:R-:W2:Y:S01]  /*49f0*/  @!UP3 LDCU UR5, c[0x0][0xb0c] ;  /* 0x00016180ff05b7ac */ /* 0x000ea20008000800 */
[----:B------:R-:W3:Y:S01]  /*4a00*/  @!UP3 LDCU UR4, c[0x0][0xb20] ;  /* 0x00016400ff04b7ac */ /* 0x000ee20008000800 */
[----:B-1----:R-:W-:Y:S04]  /*4a10*/  UIMAD.WIDE.U32 UR6, UR15, UR8, URZ ;  /* 0x000000080f0672a5 */ /* 0x002fe8000f8e00ff */
[----:B------:R-:W-:Y:S02]  /*4a20*/  @!UP3 USHF.R.U32.HI UR7, URZ, UR9, UR7 ;  /* 0x00000009ff07b299 */ /* 0x000fe40008011607 */
[----:B------:R-:W-:Y:S02]  /*4a30*/  UIMAD.WIDE.U32 UR8, UR14, UR11, URZ ;  /* 0x0000000b0e0872a5 */ /* 0x000fe4000f8e00ff */
[----:B--2---:R-:W-:Y:S04]  /*4a40*/  @!UP3 UISETP.NE.AND UP0, UPT, UR5, 0x1, UPT ;  /* 0x000000010500b88c */ /* 0x004fe8000bf05270 */
[----:B------:R-:W-:Y:S02]  /*4a50*/  @!UP3 USEL UR7, UR15, UR7, !UP0 ;  /* 0x000000070f07b287 */ /* 0x000fe4000c000000 */
[----:B------:R-:W-:Y:S01]  /*4a60*/  @!UP3 UISETP.NE.AND UP0, UPT, UR10, 0x1, UPT ;  /* 0x000000010a00b88c */ /* 0x000fe2000bf05270 */
[----:B------:R-:W-:Y:S02]  /*4a70*/  @!UP3 UMOV UR6, UR9 ;  /* 0x000000090006bc82 */ /* 0x000fe40008000000 */
[----:B---3--:R-:W-:Y:S04]  /*4a80*/  @!UP3 USHF.R.U32.HI UR6, URZ, UR4, UR6 ;  /* 0x00000004ff06b299 */ /* 0x008fe80008011606 */
[----:B------:R-:W-:Y:S04]  /*4a90*/  @!UP3 USEL UR6, UR14, UR6, !UP0 ;  /* 0x000000060e06b287 */ /* 0x000fe8000c000000 */
[----:B------:R-:W-:Y:S02]  /*4aa0*/  @!UP3 UIADD3 UR4, UPT, UPT, -UR7, UR6, URZ ;  /* 0x000000060704b290 */ /* 0x000fe4000fffe1ff */
[----:B------:R-:W-:Y:S02]  /*4ab0*/  @!UP3 UIADD3 UR6, UPT, UPT, UR7, -UR6, URZ ;  /* 0x800000060706b290 */ /* 0x000fe4000fffe0ff */
[----:B------:R-:W-:Y:S02]  /*4ac0*/  @!UP3 UIMAD UR15, UR4, UR5, UR15 ;  /* 0x00000005040fb2a4 */ /* 0x000fe4000f8e020f */
[----:B------:R-:W-:Y:S01]  /*4ad0*/  @!UP3 UIMAD UR14, UR6, UR10, UR14 ;  /* 0x0000000a060eb2a4 */ /* 0x000fe2000f8e020e */
[----:B------:R-:W-:Y:S11]  /*4ae0*/  BRA.U UP2, `(.L_x_66) ;  /* 0x0000000102107547 */ /* 0x000ff6000b800000 */
[----:B------:R-:W-:Y:S04]  /*4af0*/  MOV R8, UR62 ;  /* 0x0000003e00087c02 */ /* 0x000fe80008000f00 */
[----:B------:R-:W-:Y:S04]  /*4b00*/  SHF.L.U32 R8, R8, 0x1f, RZ ;  /* 0x0000001f08087819 */ /* 0x000fe800000006ff */
[----:B------:R-:W1:Y:S02]  /*4b10*/  SYNCS.PHASECHK.TRANS64.TRYWAIT P1, [UR31+0xc8], R8 ;  /* 0x0000c808ff0075a7 */ /* 0x000e64000802111f */
[----:B-1----:R-:W-:Y:S05]  /*4b20*/  @!P1 BRA `(.L_x_67) ;  /* 0x0000004800f89947 */ /* 0x002fea0003800000 */
.L_x_66:
[----:B------:R-:W-:Y:S01]  /*4b30*/  UISETP.NE.AND UP2, UPT, UR41, URZ, UPT ;  /* 0x000000ff2900728c */ /* 0x000fe2000bf45270 */
[----:B------:R-:W-:Y:S01]  /*4b40*/  R2UR UR4, R0 ;  /* 0x00000000000472ca */ /* 0x000fe200000e0000 */
[----:B------:R-:W-:Y:S01]  /*4b50*/  USHF.L.U32 UR35, UR24, 0x6, URZ ;  /* 0x0000000618237899 */ /* 0x000fe200080006ff */
[----:B-1----:R-:W-:Y:S05]  /*4b60*/  IMAD.U32 R8, RZ, RZ, UR41 ;  /* 0x00000029ff087e24 */ /* 0x002fea000f8e00ff */
[----:B------:R-:W-:Y:S04]  /*4b70*/  IABS R8, R8 ;  /* 0x0000000800087213 */ /* 0x000fe80000000000 */
[----:B------:R-:W1:Y:S02]  /*4b80*/  I2F.RP R12, R8 ;  /* 0x00000008000c7306 */ /* 0x000e640000209400 */
[----:B------:R-:W-:Y:S07]  /*4b90*/  UIMAD.WIDE.U32 UR6, UR51, UR4, URZ ;  /* 0x00000004330672a5 */ /* 0x000fee000f8e00ff */
[----:B------:R-:W-:Y:S02]  /*4ba0*/  UMOV UR36, UR7 ;  /* 0x0000000700247c82 */ /* 0x000fe40008000000 */
[----:B------:R-:W-:Y:S04]  /*4bb0*/  UIMAD UR4, UR36, UR57, UR4 ;  /* 0x00000039240472a4 */ /* 0x000fe8000f8e0204 */
[----:B------:R-:W-:Y:S01]  /*4bc0*/  UISETP.GT.U32.AND UP0, UPT, UR38, UR4, UPT ;  /* 0x000000042600728c */ /* 0x000fe2000bf04070 */
[----:B-1----:R-:W1:Y:S10]  /*4bd0*/  MUFU.RCP R12, R12 ;  /* 0x0000000c000c7308 */ /* 0x002e740000001000 */
[----:B------:R-:W-:Y:S02]  /*4be0*/  @!UP0 UIADD3 UR4, UPT, UPT, UR4, -UR38, URZ ;  /* 0x8000002604048290 */ /* 0x000fe4000fffe0ff */
[----:B------:R-:W-:Y:S02]  /*4bf0*/  @!UP0 UIADD3 UR36, UPT, UPT, UR36, 0x1, URZ ;  /* 0x0000000124248890 */ /* 0x000fe4000fffe0ff */
[----:B------:R-:W-:Y:S02]  /*4c00*/  UISETP.GE.U32.AND UP0, UPT, UR4, UR38, UPT ;  /* 0x000000260400728c */ /* 0x000fe4000bf06070 */
[----:B------:R-:W-:Y:S01]  /*4c10*/  ULOP3.LUT UR4, UR20, UR40, URZ, 0x3c, !UPT ;  /* 0x0000002814047292 */ /* 0x000fe2000f8e3cff */
[----:B-1----:R-:W-:Y:S04]  /*4c20*/  VIADD R12, R12, 0xffffffe ;  /* 0x0ffffffe0c0c7836 */ /* 0x002fe80000000000 */
[----:B------:R-:W1:Y:S04]  /*4c30*/  F2I.FTZ.U32.TRUNC.NTZ R13, R12 ;  /* 0x0000000c000d7305 */ /* 0x000e68000021f000 */
[----:B------:R-:W-:Y:S02]  /*4c40*/  @UP0 UIADD3 UR36, UPT, UPT, UR36, 0x1, URZ ;  /* 0x0000000124240890 */ /* 0x000fe4000fffe0ff */
[----:B------:R-:W-:Y:S01]  /*4c50*/  UISETP.GE.AND UP0, UPT, UR4, URZ, UPT ;  /* 0x000000ff0400728c */ /* 0x000fe2000bf06270 */
[--C-:B-1----:R-:W-:Y:S10]  /*4c60*/  IMAD.MOV R3, RZ, RZ, -R13.reuse ;  /* 0x000000ffff037224 */ /* 0x102ff400078e0a0d */
[----:B------:R-:W-:Y:S01]  /*4c70*/  @!UP0 UIADD3 UR36, UPT, UPT, -UR36, URZ, URZ ;  /* 0x000000ff24248290 */ /* 0x000fe2000fffe1ff */
[----:B------:R-:W-:Y:S01]  /*4c80*/  IMAD.MOV.U32 R12, RZ, RZ, RZ ;  /* 0x000000ffff0c7224 */ /* 0x000fe200078e00ff */
[----:B------:R-:W-:Y:S01]  /*4c90*/  @!UP5 ULOP3.LUT UR36, URZ, UR40, URZ, 0x33, !UPT ;  /* 0x00000028ff24d292 */ /* 0x000fe2000f8e33ff */
[----:B------:R-:W-:Y:S03]  /*4ca0*/  IMAD R3, R3, R8, RZ ;  /* 0x0000000803037224 */ /* 0x000fe600078e02ff */
[----:B------:R-:W-:Y:S01]  /*4cb0*/  ULOP3.LUT UR4, UR36, UR41, URZ, 0x3c, !UPT ;  /* 0x0000002924047292 */ /* 0x000fe2000f8e3cff */
[----:B------:R-:W-:Y:S01]  /*4cc0*/  IMAD.HI.U32 R13, R13, R3, R12 ;  /* 0x000000030d0d7227 */ /* 0x000fe200078e000c */
[----:B------:R-:W-:Y:S02]  /*4cd0*/  MOV R0, UR36 ;  /* 0x0000002400007c02 */ /* 0x000fe40008000f00 */
[----:B------:R-:W-:Y:S02]  /*4ce0*/  UISETP.GE.AND UP0, UPT, UR4, URZ, UPT ;  /* 0x000000ff0400728c */ /* 0x000fe4000bf06270 */
[----:B------:R-:W-:Y:S01]  /*4cf0*/  IABS R0, R0 ;  /* 0x0000000000007213 */ /* 0x000fe20000000000 */
[----:B------:R-:W-:Y:S04]  /*4d00*/  UIADD3 UR4, UPT, UPT, -UR36, URZ, URZ ;  /* 0x000000ff24047290 */ /* 0x000fe8000fffe1ff */
[----:B------:R-:W-:Y:S01]  /*4d10*/  IMAD.HI.U32 R13, R13, R0, RZ ;  /* 0x000000000d0d7227 */ /* 0x000fe200078e00ff */
[----:B------:R-:W-:Y:S03]  /*4d20*/  UIMAD UR4, UR40, UR4, UR20 ;  /* 0x00000004280472a4 */ /* 0x000fe6000f8e0214 */
[----:B------:R-:W-:Y:S01]  /*4d30*/  IMAD.MOV R3, RZ, RZ, -R13 ;  /* 0x000000ffff037224 */ /* 0x000fe200078e0a0d */
[----:B------:R-:W-:Y:S03]  /*4d40*/  USHF.L.U32 UR34, UR4, 0x7, URZ ;  /* 0x0000000704227899 */ /* 0x000fe600080006ff */
[C---:B------:R-:W-:Y:S05]  /*4d50*/  IMAD R0, R8.reuse, R3, R0 ;  /* 0x0000000308007224 */ /* 0x040fea00078e0200 */
[----:B------:R-:W-:Y:S11]  /*4d60*/  ISETP.GT.U32.AND P1, PT, R8, R0, PT ;  /* 0x000000000800720c */ /* 0x000ff60003f24070 */
[----:B------:R-:W-:Y:S02]  /*4d70*/  @!UPT UIADD3 URZ, UPT, UPT, URZ, URZ, URZ ;  /* 0x000000fffffff290 */ /* 0x000fe4000fffe0ff */
[-C--:B------:R-:W-:Y:S01]  /*4d80*/  @!P1 IADD3 R0, PT, PT, R0, -R8.reuse, RZ ;  /* 0x8000000800009210 */ /* 0x080fe20007ffe0ff */
[----:B------:R-:W-:Y:S01]  /*4d90*/  @!P1 VIADD R13, R13, 0x1 ;  /* 0x000000010d0d9836 */ /* 0x000fe20000000000 */
[----:B------:R-:W-:Y:S02]  /*4da0*/  ISETP.NE.U32.AND P1, PT, RZ, UR42, PT ;  /* 0x0000002aff007c0c */ /* 0x000fe4000bf25070 */
[----:B------:R-:W-:Y:S02]  /*4db0*/  ISETP.GE.U32.AND P2, PT, R0, R8, PT ;  /* 0x000000080000720c */ /* 0x000fe40003f46070 */
[----:B------:R-:W-:Y:S02]  /*4dc0*/  ISETP.NE.AND.EX P1, PT, RZ, UR43, PT, P1 ;  /* 0x0000002bff007c0c */ /* 0x000fe4000bf25310 */
[----:B------:R-:W-:Y:S09]  /*4dd0*/  SHF.L.U32 R8, R10, 0x1f, RZ ;  /* 0x0000001f0a087819 */ /* 0x000ff200000006ff */
[----:B------:R-:W-:Y:S04]  /*4de0*/  @P2 IADD3 R13, PT, PT, R13, 0x1, RZ ;  /* 0x000000010d0d2810 */ /* 0x000fe80007ffe0ff */
[----:B------:R-:W-:Y:S11]  /*4df0*/  R2UR UR37, R13 ;  /* 0x000000000d2572ca */ /* 0x000ff600000e0000 */
[----:B------:R-:W-:Y:S02]  /*4e00*/  @!UPT UIADD3 URZ, UPT, UPT, URZ, URZ, URZ ;  /* 0x000000fffffff290 */ /* 0x000fe4000fffe0ff */
[----:B------:R-:W-:Y:S02]  /*4e10*/  @!UP0 UIADD3 UR37, UPT, UPT, -UR37, URZ, URZ ;  /* 0x000000ff25258290 */ /* 0x000fe4000fffe1ff */
[----:B------:R-:W-:Y:S04]  /*4e20*/  @!UP2 ULOP3.LUT UR37, URZ, UR41, URZ, 0x33, !UPT ;  /* 0x00000029ff25a292 */ /* 0x000fe8000f8e33ff */
[----:B------:R-:W-:Y:S04]  /*4e30*/  UIADD3 UR5, UPT, UPT, -UR37, URZ, URZ ;  /* 0x000000ff25057290 */ /* 0x000fe8000fffe1ff */
[----:B------:R-:W-:Y:S01]  /*4e40*/  UIMAD UR36, UR41, UR5, UR36 ;  /* 0x00000005292472a4 */ /* 0x000fe2000f8e0224 */
[----:B------:R-:W-:Y:S11]  /*4e50*/  BRA.U !UP4, `(.L_x_68) ;  /* 0x000000010c387547 */ /* 0x000ff6000b800000 */
[----:B------:R-:W-:Y:S01]  /*4e60*/  UPLOP3.LUT UP1, UPT, UPT, UPT, UP6, 0x80, 0x8 ;  /* 0x000000000008789c */ /* 0x000fe20003f2f060 */
[----:B------:R-:W-:Y:S01]  /*4e70*/  HFMA2 R0, -RZ, RZ, 0, 5.9604644775390625e-08 ;  /* 0x00000001ff007431 */ /* 0x000fe200000001ff */
[----:B------:R-:W1:Y:S01]  /*4e80*/  LDCU.64 UR8, c[0x0][0x358] ;  /* 0x00006b00ff0877ac */ /* 0x000e620008000a00 */
[----:B------:R-:W-:Y:S03]  /*4e90*/  IMAD.MOV.U32 R55, RZ, RZ, 0x1 ;  /* 0x00000001ff377424 */ /* 0x000fe600078e00ff */
[----:B------:R-:W-:Y:S05]  /*4ea0*/  PLOP3.LUT P2, PT, PT, PT, UP1, 0x80, 0x8 ;  /* 0x000000000008781c */ /* 0x000fea0003f4f018 */
[----:B------:R-:W2:Y:S01]  /*4eb0*/  @UP1 LDCU.64 UR4, c[0x0][0x888] ;  /* 0x00011100ff0417ac */ /* 0x000ea20008000a00 */
[----:B------:R-:W-:Y:S07]  /*4ec0*/  @UP1 UIMAD UR6, UR49, UR42, URZ ;  /* 0x0000002a310612a4 */ /* 0x000fee000f8e02ff */
[----:B------:R-:W-:Y:S01]  /*4ed0*/  @!P2 PRMT R55, R0, 0x7610, R55 ;  /* 0x000076100037a816 */ /* 0x000fe20000000037 */
[----:B--2---:R-:W-:Y:S06]  /*4ee0*/  @UP1 UIMAD.WIDE UR4, UR6, 0x4, UR4 ;  /* 0x00000004060418a5 */ /* 0x004fec000f8e0204 */
[----:B------:R-:W-:Y:S01]  /*4ef0*/  IMAD.U32 R12, RZ, RZ, UR4 ;  /* 0x00000004ff0c7e24 */ /* 0x000fe2000f8e00ff */
[----:B------:R-:W-:Y:S04]  /*4f00*/  MOV R13, UR5 ;  /* 0x00000005000d7c02 */ /* 0x000fe80008000f00 */
[----:B------:R-:W2:Y:S01]  /*4f10*/  @!UP1 LDCU UR4, c[0x0][0x880] ;  /* 0x00011000ff0497ac */ /* 0x000ea20008000800 */
[----:B-1---5:R1:W5:Y:S02]  /*4f20*/  @P2 LDG.E R27, desc[UR8][R12.64] ;  /* 0x000000080c1b2981 */ /* 0x022364000c1e1900 */
[----:B-12---:R-:W-:Y:S07]  /*4f30*/  @!P2 IMAD.U32 R27, RZ, RZ, UR4 ;  /* 0x00000004ff1bae24 */ /* 0x006fee000f8e00ff */
.L_x_68:
[----:B-----5:R-:W-:Y:S01]  /*4f40*/  @!P1 FSETP.EQ.AND P3, PT, R27, RZ, PT ;  /* 0x000000ff1b00920b */ /* 0x020fe20003f62000 */
[----:B------:R-:W-:Y:S01]  /*4f50*/  @!UPT UIADD3 URZ, UPT, UPT, URZ, URZ, URZ ;  /* 0x000000fffffff290 */ /* 0x000fe2000fffe0ff */
[----:B------:R-:W-:Y:S11]  /*4f60*/  @!P1 BRA `(.L_x_69) ;  /* 0x0000000000149947 */ /* 0x000ff60003800000 */
[----:B------:R-:W-:Y:S02]  /*4f70*/  LOP3.LUT P1, RZ, R55, 0xff, RZ, 0xc0, !PT ;  /* 0x000000ff37ff7812 */ /* 0x000fe4000782c0ff */
[----:B------:R-:W-:Y:S04]  /*4f80*/  PLOP3.LUT P3, PT, PT, PT, UP1, 0x80, 0x8 ;  /* 0x000000000008781c */ /* 0x000fe80003f6f018 */
[----:B------:R-:W-:Y:S07]  /*4f90*/  PLOP3.LUT P3, PT, P3, PT, PT, 0x8, 0x80 ;  /* 0x000000000080781c */ /* 0x000fee0001f6e170 */
[----:B------:R-:W-:Y:S11]  /*4fa0*/  @P1 FSETP.EQ.AND P3, PT, R27, RZ, PT ;  /* 0x000000ff1b00120b */ /* 0x000ff60003f62000 */
[----:B------:R-:W-:Y:S02]  /*4fb0*/  @!UPT UIADD3 URZ, UPT, UPT, URZ, URZ, URZ ;  /* 0x000000fffffff290 */ /* 0x000fe4000fffe0ff */
.L_x_69:
[----:B------:R-:W1:Y:S01]  /*4fc0*/  SYNCS.PHASECHK.TRANS64.TRYWAIT P1, [UR31+0xa0], R8 ;  /* 0x0000a008ff0075a7 */ /* 0x000e62000802111f */
[----:B------:R-:W-:Y:S04]  /*4fd0*/  ELECT P2, URZ, PT ;  /* 0x0000000000ff782f */ /* 0x000fe80003840000 */
[----:B------:R-:W-:Y:S01]  /*4fe0*/  PLOP3.LUT P2, PT, P3, P2, PT, 0xf2, 0x2f ;  /* 0x00000000002f781c */ /* 0x000fe20001f45e72 */
[----:B------:R-:W-:Y:S01]  /*4ff0*/  @!UPT UIADD3 URZ, UPT, UPT, URZ, URZ, URZ ;  /* 0x000000fffffff290 */ /* 0x000fe2000fffe0ff */
[----:B-1----:R-:W-:Y:S11]  /*5000*/  @!P1 BRA `(.L_x_70) ;  /* 0x0000004400d89947 */ /* 0x002ff60003800000 */
.L_x_162:
[----:B------:R-:W-:Y:S01]  /*5010*/  @!P2 IADD3 R3, P1, PT, R14, 0x580, RZ ;  /* 0x000005800e03a810 */ /* 0x000fe20007f3e0ff */
[----:B------:R-:W-:Y:S01]  /*5020*/  VOTEU.ALL UP0, P2 ;  /* 0x0000000000ff7886 */ /* 0x000fe20001000000 */
[----:B------:R-:W-:Y:S01]  /*5030*/  UMOV UR6, 0x0 ;  /* 0x0000000000067882 */ /* 0x000fe20000000000 */
[----:B------:R-:W-:Y:S01]  /*5040*/  UMOV UR7, 0x10000000 ;  /* 0x1000000000077882 */ /* 0x000fe20000000000 */
[----:B------:R-:W-:Y:S01]  /*5050*/  @!P2 R2UR UR5, R3 ;  /* 0x000000000305a2ca */ /* 0x000fe200000e0000 */
[----:B-1----:R-:W-:Y:S01]  /*5060*/  @!P2 IMAD.X R0, RZ, RZ, R15, P1 ;  /* 0x000000ffff00a224 */ /* 0x002fe200008e060f */
[----:B------:R-:W-:Y:S01]  /*5070*/  @!UP0 UIADD3 UR32, UPT, UPT, UR31, 0x200, URZ ;  /* 0x000002001f208890 */ /* 0x000fe2000fffe0ff */
[----:B------:R-:W-:Y:S03]  /*5080*/  VOTEU.ALL UP0, P2 ;  /* 0x0000000000ff7886 */ /* 0x000fe60001000000 */
[----:B------:R-:W-:Y:S01]  /*5090*/  @!P2 R2UR UR4, R0 ;  /* 0x000000000004a2ca */ /* 0x000fe200000e0000 */
[----:B------:R-:W-:Y:S06]  /*50a0*/  @!P2 IMAD.MOV.U32 R0, RZ, RZ, 0x1000 ;  /* 0x00001000ff00a424 */ /* 0x000fec00078e00ff */
[----:B------:R-:W-:Y:S06]  /*50b0*/  IMAD.U32 R12, RZ, RZ, UR5 ;  /* 0x00000005ff0c7e24 */ /* 0x000fec000f8e00ff */
[----:B------:R-:W-:Y:S01]  /*50c0*/  IMAD.U32 R13, RZ, RZ, UR4 ;  /* 0x00000004ff0d7e24 */ /* 0x000fe2000f8e00ff */
[----:B------:R-:W-:Y:S04]  /*50d0*/  @!P2 R2UR UR4, R12 ;  /* 0x000000000c04a2ca */ /* 0x000fe800000e0000 */
[----:B------:R-:W-:Y:S11]  /*50e0*/  @!P2 R2UR UR5, R13 ;  /* 0x000000000d05a2ca */ /* 0x000ff600000e0000 */
[----:B------:R-:W-:Y:S02]  /*50f0*/  @!UPT UIADD3 URZ, UPT, UPT, URZ, URZ, URZ ;  /* 0x000000fffffff290 */ /* 0x000fe4000fffe0ff */
[----:B------:R1:W-:Y:S01]  /*5100*/  @!UP0 UTMALDG.4D [UR32], [UR4], desc[UR6] ;  /* 0x00000620040085b4 */ /* 0x0003e20008019000 */
[----:B------:R1:W-:Y:S01]  /*5110*/  @!P2 SYNCS.ARRIVE.TRANS64.RED.A0TR RZ, [UR31+0x80], R0 ;  /* 0x00008000ffffa9a7 */ /* 0x0003e2000830041f */
[----:B------:R-:W-:Y:S01]  /*5120*/  SYNCS.ARRIVE.TRANS64.RED.A1T0 RZ, [UR61], RZ ;  /* 0x000000ffffff79a7 */ /* 0x000fe2000810043d */
[----:B------:R-:W2:Y:S02]  /*5130*/  SYNCS.PHASECHK.TRANS64.TRYWAIT P1, [UR31+0xa8], R8 ;  /* 0x0000a808ff0075a7 */ /* 0x000ea4000802111f */
[----:B-12---:R-:W-:Y:S05]  /*5140*/  @!P1 BRA `(.L_x_71) ;  /* 0x0000004400a09947 */ /* 0x006fea0003800000 */
.L_x_164:
[----:B------:R-:W-:Y:S01]  /*5150*/  @!P2 IADD3 R3, P1, PT, R14, 0x580, RZ ;  /* 0x000005800e03a810 */ /* 0x000fe20007f3e0ff */
[----:B------:R-:W-:Y:S01]  /*5160*/  VOTEU.ALL UP0, P2 ;  /* 0x0000000000ff7886 */ /* 0x000fe20001000000 */
[----:B------:R-:W-:Y:S01]  /*5170*/  UMOV UR6, 0x0 ;  /* 0x0000000000067882 */ /* 0x000fe20000000000 */
[----:B------:R-:W-:Y:S01]  /*5180*/  UMOV UR7, 0x10000000 ;  /* 0x1000000000077882 */ /* 0x000fe20000000000 */
[----:B------:R-:W-:Y:S01]  /*5190*/  @!P2 R2UR UR5, R3 ;  /* 0x000000000305a2ca */ /* 0x000fe200000e0000 */
[----:B-1----:R-:W-:Y:S01]  /*51a0*/  @!P2 IMAD.X R0, RZ, RZ, R15, P1 ;  /* 0x000000ffff00a224 */ /* 0x002fe200008e060f */
[----:B------:R-:W-:Y:S02]  /*51b0*/  @!UP0 UIADD3 UR26, UPT, UPT, UR34, 0x20, URZ ;  /* 0x00000020221a8890 */ /* 0x000fe4000fffe0ff */
[----:B------:R-:W-:Y:S02]  /*51c0*/  @!UP0 UIADD3 UR24, UPT, UPT, UR31, 0x1200, URZ ;  /* 0x000012001f188890 */ /* 0x000fe4000fffe0ff */
[----:B------:R-:W-:Y:S01]  /*51d0*/  @!P2 R2UR UR4, R0 ;  /* 0x000000000004a2ca */ /* 0x000fe200000e0000 */
[----:B------:R-:W-:Y:S01]  /*51e0*/  VOTEU.ALL UP0, P2 ;  /* 0x0000000000ff7886 */ /* 0x000fe20001000000 */
[----:B------:R-:W-:Y:S01]  /*51f0*/  @!P2 IMAD.MOV.U32 R0, RZ, RZ, 0x1000 ;  /* 0x00001000ff00a424 */ /* 0x000fe200078e00ff */
[----:B------:R-:W-:Y:S01]  /*5200*/  UMOV UR27, UR35 ;  /* 0x00000023001b7c82 */ /* 0x000fe20008000000 */
[----:B------:R-:W-:Y:S01]  /*5210*/  UMOV UR28, UR36 ;  /* 0x00000024001c7c82 */ /* 0x000fe20008000000 */
[----:B------:R-:W-:Y:S02]  /*5220*/  UMOV UR29, UR37 ;  /* 0x00000025001d7c82 */ /* 0x000fe40008000000 */
        /* <DEDUP_REMOVED lines=10> */
.L_x_166:
        /* <DEDUP_REMOVED lines=22> */
[----:B--2---:R-:W-:Y:S01]  /*5430*/  @P0 SHF.R.U32.HI R0, RZ, 0x10, R5 ;  /* 0x00000010ff000819 */ /* 0x004fe20000011605 */
[----:B------:R-:W2:Y:S03]  /*5440*/  SYNCS.PHASECHK.TRANS64.TRYWAIT P1, [UR31+0xb8], R8 ;  /* 0x0000b808ff0075a7 */ /* 0x000ea6000802111f */
[----:B------:R-:W-:Y:S01]  /*5450*/  @P0 R2UR UR49, R0 ;  /* 0x00000000003102ca */ /* 0x000fe200000e0000 */
[----:B------:R-:W-:Y:S03]  /*5460*/  @!UPT UIADD3 URZ, UPT, UPT, URZ, URZ, URZ ;  /* 0x000000fffffff290 */ /* 0x000fe6000fffe0ff */
[----:B-12---:R-:W-:Y:S11]  /*5470*/  @!P1 BRA `(.L_x_73) ;  /* 0x0000004400049947 */ /* 0x006ff60003800000 */
.L_x_168:
[----:B------:R-:W-:Y:S01]  /*5480*/  @!P2 IADD3 R3, P0, PT, R14, 0x580, RZ ;  /* 0x000005800e03a810 */ /* 0x000fe20007f1e0ff */
[----:B------:R-:W-:Y:S01]  /*5490*/  VOTEU.ALL UP0, P2 ;  /* 0x0000000000ff7886 */ /* 0x000fe20001000000 */
[----:B------:R-:W-:Y:S01]  /*54a0*/  UMOV UR6, 0x0 ;  /* 0x0000000000067882 */ /* 0x000fe20000000000 */
[----:B------:R-:W-:Y:S01]  /*54b0*/  UMOV UR7, 0x10000000 ;  /* 0x1000000000077882 */ /* 0x000fe20000000000 */
[----:B------:R-:W-:Y:S01]  /*54c0*/  @!P2 R2UR UR5, R3 ;  /* 0x000000000305a2ca */ /* 0x000fe200000e0000 */
[----:B-1----:R-:W-:Y:S01]  /*54d0*/  @!P2 IMAD.X R0, RZ, RZ, R15, P0 ;  /* 0x000000ffff00a224 */ /* 0x002fe200000e060f */
[----:B------:R-:W-:Y:S01]  /*54e0*/  @!UP0 UIADD3 UR10, UPT, UPT, UR34, 0x60, URZ ;  /* 0x00000060220a8890 */ /* 0x000fe2000fffe0ff */
[----:B------:R-:W-:Y:S01]  /*54f0*/  LOP3.LUT P0, RZ, R6, 0x1, RZ, 0xc0, !PT ;  /* 0x0000000106ff7812 */ /* 0x000fe2000780c0ff */
[----:B------:R-:W-:Y:S01]  /*5500*/  @!UP0 UIADD3 UR8, UPT, UPT, UR31, 0x3200, URZ ;  /* 0x000032001f088890 */ /* 0x000fe2000fffe0ff */
[----:B------:R-:W-:Y:S01]  /*5510*/  LOP3.LUT R10, R10, 0x1, RZ, 0x3c, !PT ;  /* 0x000000010a0a7812 */ /* 0x000fe200078e3cff */
[----:B------:R-:W-:Y:S01]  /*5520*/  @!UP0 UIADD3 UR9, UPT, UPT, UR31, 0x98, URZ ;  /* 0x000000981f098890 */ /* 0x000fe2000fffe0ff */
[----:B------:R-:W-:Y:S01]  /*5530*/  @!P2 R2UR UR4, R0 ;  /* 0x000000000004a2ca */ /* 0x000fe200000e0000 */
[----:B------:R-:W-:Y:S01]  /*5540*/  VOTEU.ALL UP0, P2 ;  /* 0x0000000000ff7886 */ /* 0x000fe20001000000 */
[----:B------:R-:W-:Y:S01]  /*5550*/  UMOV UR11, UR35 ;  /* 0x00000023000b7c82 */ /* 0x000fe20008000000 */
[----:B------:R-:W-:Y:S01]  /*5560*/  UMOV UR12, UR36 ;  /* 0x00000024000c7c82 */ /* 0x000fe20008000000 */
[----:B------:R-:W-:Y:S01]  /*5570*/  UMOV UR13, UR37 ;  /* 0x00000025000d7c82 */ /* 0x000fe20008000000 */
[----:B------:R-:W-:Y:S01]  /*5580*/  UIADD3 UR20, UPT, UPT, UR14, UR55, URZ ;  /* 0x000000370e147290 */ /* 0x000fe2000fffe0ff */
[----:B------:R-:W-:Y:S01]  /*5590*/  IMAD.U32 R12, RZ, RZ, UR5 ;  /* 0x00000005ff0c7e24 */ /* 0x000fe2000f8e00ff */
[----:B------:R-:W-:Y:S01]  /*55a0*/  UIADD3 UR24, UPT, UPT, UR15, UR54, URZ ;  /* 0x000000360f187290 */ /* 0x000fe2000fffe0ff */
[----:B------:R-:W-:Y:S01]  /*55b0*/  LOP3.LUT R9, R9, 0x1, RZ, 0x3c, !PT ;  /* 0x0000000109097812 */ /* 0x000fe200078e3cff */
[----:B------:R-:W-:Y:S04]  /*55c0*/  UPLOP3.LUT UP2, UPT, UPT, UPT, UPT, 0x80, 0x8 ;  /* 0x000000000008789c */ /* 0x000fe80003f4f070 */
[----:B------:R-:W-:Y:S01]  /*55d0*/  IMAD.U32 R13, RZ, RZ, UR4 ;  /* 0x00000004ff0d7e24 */ /* 0x000fe2000f8e00ff */
[----:B------:R-:W-:Y:S04]  /*55e0*/  @!P2 R2UR UR4, R12 ;  /* 0x000000000c04a2ca */ /* 0x000fe800000e0000 */
[----:B------:R-:W-:Y:S11]  /*55f0*/  @!P2 R2UR UR5, R13 ;  /* 0x000000000d05a2ca */ /* 0x000ff600000e0000 */
[----:B------:R-:W-:Y:S02]  /*5600*/  @!UPT UIADD3 URZ, UPT, UPT, URZ, URZ, URZ ;  /* 0x000000fffffff290 */ /* 0x000fe4000fffe0ff */
[----:B------:R1:W-:Y:S01]  /*5610*/  @!UP0 UTMALDG.4D [UR8], [UR4], desc[UR6] ;  /* 0x00000608040085b4 */ /* 0x0003e20008019000 */
[----:B------:R1:W-:Y:S01]  /*5620*/  @!P2 SYNCS.ARRIVE.TRANS64.RED.A0TR RZ, [UR31+0x98], R2 ;  /* 0x00009802ffffa9a7 */ /* 0x0003e2000830041f */
[----:B------:R-:W-:Y:S01]  /*5630*/  SYNCS.ARRIVE.TRANS64.RED.A1T0 RZ, [UR58], RZ ;  /* 0x000000ffffff79a7 */ /* 0x000fe2000810043a */
[----:B------:R-:W-:Y:S05]  /*5640*/  @P0 BRA `(.L_x_74) ;  /* 0xffffffec00bc0947 */ /* 0x000fea000383ffff */
[----:B-1----:R-:W-:-:S04]  /*5650*/  SHF.L.U32 R2, R10, 0x1f, RZ ;  /* 0x0000001f0a027819 */ /* 0x002fc800000006ff */
[----:B------:R-:W1:Y:S02]  /*5660*/  SYNCS.PHASECHK.TRANS64.TRYWAIT P0, [UR31+0xa0], R2 ;  /* 0x0000a002ff0075a7 */ /* 0x000e64000800111f */
[----:B-1----:R-:W-:Y:S05]  /*5670*/  @!P0 BRA `(.L_x_75) ;  /* 0x00000040009c8947 */ /* 0x002fea0003800000 */
.L_x_170:
[----:B------:R-:W2:Y:S02]  /*5680*/  SYNCS.PHASECHK.TRANS64.TRYWAIT P0, [UR31+0xa8], R2 ;  /* 0x0000a802ff0075a7 */ /* 0x000ea4000800111f */
[----:B--2---:R-:W-:Y:S05]  /*5690*/  @!P0 BRA `(.L_x_76) ;  /* 0x0000004000ac8947 */ /* 0x004fea0003800000 */
.L_x_172:
[----:B------:R-:W2:Y:S02]  /*56a0*/  SYNCS.PHASECHK.TRANS64.TRYWAIT P0, [UR31+0xb0], R2 ;  /* 0x0000b002ff0075a7 */ /* 0x000ea4000800111f */
[----:B--2---:R-:W-:Y:S05]  /*56b0*/  @!P0 BRA `(.L_x_77) ;  /* 0x0000004000bc8947 */ /* 0x004fea0003800000 */
.L_x_174:
[----:B-1----:R-:W-:-:S07]  /*56c0*/  MOV R0, UR31 ;  /* 0x0000001f00007c02 */ /* 0x002fce0008000f00 */
.L_x_78:
[----:B-1----:R-:W-:-:S04]  /*56d0*/  SHF.L.U32 R2, R10, 0x1f, RZ ;  /* 0x0000001f0a027819 */ /* 0x002fc800000006ff */
[----:B------:R1:W2:Y:S03]  /*56e0*/  SYNCS.PHASECHK.TRANS64.TRYWAIT P0, [R0+URZ+0xb8], R2 ;  /* 0x0000b802000075a7 */ /* 0x0002a600080011ff */
[----:B--2---:R-:W-:Y:S05]  /*56f0*/  @!P0 NANOSLEEP.SYNCS 0x989680 ;  /* 0x009896800000895d */ /* 0x004fea0003900000 */
[----:B------:R-:W2:Y:S02]  /*5700*/  @!P0 SYNCS.PHASECHK.TRANS64 P0, [R0+URZ+0xb8], R2 ;  /* 0x0000b802000085a7 */ /* 0x000ea400080010ff */
[----:B--2---:R-:W-:Y:S05]  /*5710*/  @P0 EXIT ;  /* 0x000000000000094d */ /* 0x004fea0003800000 */
[----:B------:R-:W-:Y:S05]  /*5720*/  BRA `(.L_x_78) ;  /* 0xfffffffc00e87947 */ /* 0x000fea000383ffff */
.L_x_63:
[----:B------:R-:W-:-:S06]  /*5730*/  UISETP.GE.AND UP0, UPT, UR18, 0x4, UPT ;  /* 0x000000041200788c */ /* 0x000fcc000bf06270 */
[----:B------:R-:W-:-:S13]  /*5740*/  PLOP3.LUT P0, PT, PT, PT, UP0, 0x80, 0x8 ;  /* 0x000000000008781c */ /* 0x000fda0003f0f008 */
[----:B-1----:R-:W-:Y:S05]  /*5750*/  @!P0 EXIT ;  /* 0x000000000000894d */ /* 0x002fea0003800000 */
[----:B------:R-:W1:Y:S08]  /*5760*/  S2UR UR4, SR_CgaCtaId ;  /* 0x00000000000479c3 */ /* 0x000e700000008800 */
[----:B------:R-:W-:Y:S01]  /*5770*/  BAR.SYNC.DEFER_BLOCKING 0x6, 0xa0 ;  /* 0x0182800000007b1d */ /* 0x000fe20000010000 */
[C---:B------:R-:W-:Y:S01]  /*5780*/  IMAD.SHL.U32 R4, R54.reuse, 0x20, RZ ;  /* 0x0000002036047824 */ /* 0x040fe200078e00ff */
[----:B------:R-:W-:Y:S01]  /*5790*/  USHF.R.S32.HI UR52, URZ, 0x1f, UR5 ;  /* 0x0000001fff347899 */ /* 0x000fe20008011405 */
[C---:B------:R-:W-:Y:S01]  /*57a0*/  IMAD.SHL.U32 R0, R54.reuse, 0x4, RZ ;  /* 0x0000000436007824 */ /* 0x040fe200078e00ff */
[C---:B------:R-:W-:Y:S01]  /*57b0*/  LOP3.LUT P0, RZ, R54.reuse, 0x4, RZ, 0xc0, !PT ;  /* 0x0000000436ff7812 */ /* 0x040fe2000780c0ff */
[----:B------:R-:W-:Y:S01]  /*57c0*/  IMAD.SHL.U32 R53, R54, 0x10, RZ ;  /* 0x0000001036357824 */ /* 0x000fe200078e00ff */
[----:B------:R-:W-:Y:S01]  /*57d0*/  UMOV UR48, 0x400 ;  /* 0x0000040000307882 */ /* 0x000fe20000000000 */
[----:B------:R-:W-:Y:S01]  /*57e0*/  LOP3.LUT R3, R4, 0xc0, RZ, 0xc0, !PT ;  /* 0x000000c004037812 */ /* 0x000fe200078ec0ff */
[----:B------:R-:W2:Y:S01]  /*57f0*/  LDC.64 R42, c[0x0][0x8b0] ;  /* 0x00022c00ff2a7b82 */ /* 0x000ea20000000a00 */
[----:B------:R-:W3:Y:S01]  /*5800*/  LDCU.64 UR6, c[0x0][0x890] ;  /* 0x00011200ff0677ac */ /* 0x000ee20008000a00 */
[----:B------:R-:W-:Y:S01]  /*5810*/  LOP3.LUT R53, R53, 0x600, RZ, 0xc0, !PT ;  /* 0x0000060035357812 */ /* 0x000fe200078ec0ff */
[----:B------:R-:W-:Y:S01]  /*5820*/  IMAD.U32 R23, R54, 0x10000, RZ ;  /* 0x0001000036177824 */ /* 0x000fe200078e00ff */
[----:B------:R-:W-:Y:S01]  /*5830*/  LOP3.LUT R0, R3, 0x18, R0, 0xf8, !PT ;  /* 0x0000001803007812 */ /* 0x000fe200078ef800 */
[----:B------:R-:W-:Y:S01]  /*5840*/  IMAD.MOV.U32 R61, RZ, RZ, 0x20 ;  /* 0x00000020ff3d7424 */ /* 0x000fe200078e00ff */
[----:B------:R-:W-:Y:S01]  /*5850*/  SHF.R.U32.HI R3, RZ, 0x1, R54 ;  /* 0x00000001ff037819 */ /* 0x000fe20000011636 */
[----:B------:R-:W-:Y:S01]  /*5860*/  ULEA.HI UR52, UR52, UR5, URZ, 0x7 ;  /* 0x0000000534347291 */ /* 0x000fe2000f8f38ff */
[----:B------:R-:W4:Y:S01]  /*5870*/  LDC.64 R40, c[0x0][0x8a8] ;  /* 0x00022a00ff287b82 */ /* 0x000f220000000a00 */
[--C-:B------:R-:W-:Y:S01]  /*5880*/  LOP3.LUT R53, R53, 0x20, R4.reuse, 0xf8, !PT ;  /* 0x0000002035357812 */ /* 0x100fe200078ef804 */
[----:B------:R-:W-:Y:S01]  /*5890*/  IMAD.MOV.U32 R52, RZ, RZ, 0x1 ;  /* 0x00000001ff347424 */ /* 0x000fe200078e00ff */
[----:B------:R-:W-:Y:S01]  /*58a0*/  LOP3.LUT R0, R0, 0x8, R3, 0x78, !PT ;  /* 0x0000000800007812 */ /* 0x000fe200078e7803 */
[----:B------:R-:W-:Y:S01]  /*58b0*/  IMAD.MOV.U32 R22, RZ, RZ, RZ ;  /* 0x000000ffff167224 */ /* 0x000fe200078e00ff */
[----:B------:R-:W-:-:S02]  /*58c0*/  LOP3.LUT R53, R53, 0x100, R4, 0xf8, !PT ;  /* 0x0000010035357812 */ /* 0x000fc400078ef804 */
[----:B------:R-:W-:Y:S01]  /*58d0*/  CS2R R50, SRZ ;  /* 0x0000000000327805 */ /* 0x000fe2000001ff00 */
[----:B-1----:R-:W-:Y:S01]  /*58e0*/  ULEA UR48, UR4, UR48, 0x18 ;  /* 0x0000003004307291 */ /* 0x002fe2000f8ec0ff */
[----:B------:R-:W-:Y:S01]  /*58f0*/  LOP3.LUT R54, R54, 0x60, RZ, 0xc0, !PT ;  /* 0x0000006036367812 */ /* 0x000fe200078ec0ff */
[----:B------:R-:W1:Y:S01]  /*5900*/  LDCU UR61, c[0x0][0x370] ;  /* 0x00006e00ff3d77ac */ /* 0x000e620008000800 */
[----:B------:R-:W-:Y:S01]  /*5910*/  LOP3.LUT R53, R53, R0, RZ, 0xfc, !PT ;  /* 0x0000000035357212 */ /* 0x000fe200078efcff */
[----:B---3--:R-:W-:Y:S01]  /*5920*/  IMAD.U32 R58, RZ, RZ, UR6 ;  /* 0x00000006ff3a7e24 */ /* 0x008fe2000f8e00ff */
[----:B------:R-:W-:Y:S01]  /*5930*/  LOP3.LUT R23, R23, 0x600000, RZ, 0xc0, !PT ;  /* 0x0060000017177812 */ /* 0x000fe200078ec0ff */
[----:B------:R-:W-:Y:S01]  /*5940*/  UIADD3 UR4, UPT, UPT, UR48, 0x200, URZ ;  /* 0x0000020030047890 */ /* 0x000fe2000fffe0ff */
[----:B------:R-:W-:Y:S01]  /*5950*/  IMAD.U32 R57, RZ, RZ, UR7 ;  /* 0x00000007ff397e24 */ /* 0x000fe2000f8e00ff */
[----:B------:R-:W-:Y:S01]  /*5960*/  SEL R61, R61, 0xffffffe0, !P0 ;  /* 0xffffffe03d3d7807 */ /* 0x000fe20004000000 */
[----:B------:R-:W3:Y:S01]  /*5970*/  LDS R2, [UR48+0x120] ;  /* 0x00012030ff027984 */ /* 0x000ee20008000800 */
[----:B------:R-:W1:Y:S02]  /*5980*/  LDCU UR45, c[0x0][0xb0c] ;  /* 0x00016180ff2d77ac */ /* 0x000e640008000800 */
[----:B------:R-:W-:Y:S01]  /*5990*/  IMAD.U32 R60, RZ, RZ, UR4 ;  /* 0x00000004ff3c7e24 */ /* 0x000fe2000f8e00ff */
[----:B------:R-:W1:Y:S01]  /*59a0*/  LDCU UR38, c[0x0][0xb30] ;  /* 0x00016600ff2677ac */ /* 0x000e620008000800 */
[----:B------:R-:W1:Y:S01]  /*59b0*/  LDCU UR63, c[0x0][0x388] ;  /* 0x00007100ff3f77ac */ /* 0x000e620008000800 */
[----:B------:R-:W1:Y:S01]  /*59c0*/  LDCU.64 UR54, c[0x0][0x888] ;  /* 0x00011100ff3677ac */ /* 0x000e620008000a00 */
[----:B------:R-:W1:Y:S01]  /*59d0*/  LDCU.64 UR46, c[0x0][0xb28] ;  /* 0x00016500ff2e77ac */ /* 0x000e620008000a00 */
[----:B------:R-:W1:Y:S01]  /*59e0*/  LDCU.128 UR56, c[0x0][0xb10] ;  /* 0x00016200ff3877ac */ /* 0x000e620008000c00 */
[----:B------:R-:W1:Y:S01]  /*59f0*/  LDCU UR60, c[0x0][0x374] ;  /* 0x00006e80ff3c77ac */ /* 0x000e620008000800 */
[----:B------:R-:W-:Y:S01]  /*5a00*/  USHF.R.S32.HI UR52, URZ, 0x7, UR52 ;  /* 0x00000007ff347899 */ /* 0x000fe20008011434 */
[----:B------:R-:W-:Y:S01]  /*5a10*/  UMOV UR53, URZ ;  /* 0x000000ff00357c82 */ /* 0x000fe20008000000 */
[----:B------:R-:W-:Y:S01]  /*5a20*/  UMOV UR50, URZ ;  /* 0x000000ff00327c82 */ /* 0x000fe20008000000 */
[C---:B---3--:R-:W-:Y:S01]  /*5a30*/  VIADD R3, R2.reuse, 0x80 ;  /* 0x0000008002037836 */ /* 0x048fe20000000000 */
[----:B------:R-:W-:-:S04]  /*5a40*/  LOP3.LUT R2, R2, 0xffff, RZ, 0xc0, !PT ;  /* 0x0000ffff02027812 */ /* 0x000fc800078ec0ff */
[----:B------:R-:W-:-:S05]  /*5a50*/  LOP3.LUT R3, R3, 0xffff, RZ, 0xc0, !PT ;  /* 0x0000ffff03037812 */ /* 0x000fca00078ec0ff */
[----:B-12-4-:R3:W-:Y:S02]  /*5a60*/  STL.64 [R1], R2 ;  /* 0x0000000201007387 */ /* 0x0167e40000100a00 */
.L_x_122:
[----:B---3--:R-:W-:Y:S04]  /*5a70*/  SHF.L.U32 R2, R50, 0x1f, RZ ;  /* 0x0000001f32027819 */ /* 0x008fe800000006ff */
[----:B-1----:R-:W1:Y:S02]  /*5a80*/  SYNCS.PHASECHK.TRANS64.TRYWAIT P0, [UR48+0xd0], R2 ;  /* 0x0000d002ff0075a7 */ /* 0x002e640008001130 */
[----:B-1----:R-:W-:Y:S05]  /*5a90*/  @!P0 BRA `(.L_x_79) ;  /* 0x0000003c00dc8947 */ /* 0x002fea0003800000 */
.L_x_176:
[----:B------:R-:W2:Y:S01]  /*5aa0*/  LDS.128 R44, [UR48+0x110] ;  /* 0x00011030ff2c7984 */ /* 0x000ea20008000c00 */
[----:B------:R-:W-:Y:S01]  /*5ab0*/  UIADD3 UR4, UPT, UPT, UR48, 0xd8, URZ ;  /* 0x000000d830047890 */ /* 0x000fe2000fffe0ff */
[----:B-1----:R-:W-:Y:S01]  /*5ac0*/  IMAD R2, R22, 0x4, R1 ;  /* 0x0000000416027824 */ /* 0x002fe200078e0201 */
[----:B------:R-:W-:Y:S01]  /*5ad0*/  UISETP.GE.AND UP1, UPT, UR39, 0x1, UPT ;  /* 0x000000012700788c */ /* 0x000fe2000bf26270 */
[----:B------:R-:W-:Y:S01]  /*5ae0*/  @!PT LDS RZ, [RZ] ;  /* 0x00000000fffff984 */ /* 0x000fe20000000800 */
[----:B------:R-:W-:Y:S01]  /*5af0*/  @!PT LDS RZ, [RZ] ;  /* 0x00000000fffff984 */ /* 0x000fe20000000800 */
[----:B------:R-:W-:Y:S01]  /*5b00*/  @!PT LDS RZ, [RZ] ;  /* 0x00000000fffff984 */ /* 0x000fe20000000800 */
[----:B------:R-:W-:Y:S01]  /*5b10*/  @!PT LDS RZ, [RZ] ;  /* 0x00000000fffff984 */ /* 0x000fe20000000800 */
[----:B------:R1:W-:Y:S06]  /*5b20*/  MEMBAR.ALL.CTA ;  /* 0x0000000000007992 */ /* 0x0003ec0000008000 */
[----:B-1----:R-:W1:Y:S01]  /*5b30*/  FENCE.VIEW.ASYNC.S ;  /* 0x00000000000073c6 */ /* 0x002e620000000000 */
[----:B------:R-:W-:Y:S09]  /*5b40*/  UPRMT UR4, URZ, 0x654, UR4 ;  /* 0x00000654ff047896 */ /* 0x000ff20008000004 */
[----:B-1----:R-:W-:Y:S01]  /*5b50*/  SYNCS.ARRIVE.TRANS64.RED.A1T0 RZ, [UR4], RZ ;  /* 0x000000ffffff79a7 */ /* 0x002fe20008100404 */
[----:B------:R-:W5:Y:S01]  /*5b60*/  LDL R2, [R2] ;  /* 0x0000000002027983 */ /* 0x000f620000100800 */
[----:B--2---:R-:W-:Y:S11]  /*5b70*/  LOP3.LUT P0, RZ, R46, 0x1, RZ, 0xc0, !PT ;  /* 0x000000012eff7812 */ /* 0x004ff6000780c0ff */
[----:B------:R-:W-:Y:S02]  /*5b80*/  @!UPT UIADD3 URZ, UPT, UPT, URZ, URZ, URZ ;  /* 0x000000fffffff290 */ /* 0x000fe4000fffe0ff */
[----:B------:R-:W-:Y:S01]  /*5b90*/  VOTEU.ANY UP0, P0 ;  /* 0x0000000000ff7886 */ /* 0x000fe20000000100 */
[----:B------:R-:W-:Y:S11]  /*5ba0*/  PLOP3.LUT P0, PT, PT, PT, UP0, 0x80, 0x8 ;  /* 0x000000000008781c */ /* 0x000ff60003f0f008 */
[----:B------:R-:W-:Y:S02]  /*5bb0*/  @!UPT UIADD3 URZ, UPT, UPT, URZ, URZ, URZ ;  /* 0x000000fffffff290 */ /* 0x000fe4000fffe0ff */
[----:B------:R-:W-:Y:S02]  /*5bc0*/  @P0 MOV R3, R44 ;  /* 0x0000002c00030202 */ /* 0x000fe40000000f00 */
[----:B------:R-:W-:Y:S02]  /*5bd0*/  @P0 LOP3.LUT R0, R45, 0xffff, RZ, 0xc0, !PT ;  /* 0x0000ffff2d000812 */ /* 0x000fe400078ec0ff */
[----:B------:R-:W-:Y:S02]  /*5be0*/  @P0 R2UR UR5, R3 ;  /* 0x00000000030502ca */ /* 0x000fe400000e0000 */
[----:B------:R-:W-:Y:S01]  /*5bf0*/  @P0 R2UR UR4, R0 ;  /* 0x00000000000402ca */ /* 0x000fe200000e0000 */
[----:B------:R-:W-:Y:S05]  /*5c00*/  IMAD.U32 R0, RZ, RZ, UR52 ;  /* 0x00000034ff007e24 */ /* 0x000fea000f8e00ff */
[----:B------:R-:W-:Y:S05]  /*5c10*/  IABS R3, R0 ;  /* 0x0000000000037213 */ /* 0x000fea0000000000 */
[----:B------:R-:W-:Y:S02]  /*5c20*/  @UP0 UMOV UR37, UR5 ;  /* 0x0000000500250c82 */ /* 0x000fe40008000000 */
[----:B------:R-:W-:Y:S01]  /*5c30*/  @UP0 UMOV UR36, UR4 ;  /* 0x0000000400240c82 */ /* 0x000fe20008000000 */
[----:B------:R-:W-:Y:S05]  /*5c40*/  BRA.U !UP1, `(.L_x_80) ;  /* 0x0000000109cc7547 */ /* 0x000fea000b800000 */
[----:B------:R-:W1:Y:S01]  /*5c50*/  LDCU UR9, c[0x0][0xb20] ;  /* 0x00016400ff0977ac */ /* 0x000e620008000800 */
[----:B------:R-:W-:Y:S02]  /*5c60*/  UIMAD.WIDE.U32 UR4, UR60, UR59, URZ ;  /* 0x0000003b3c0472a5 */ /* 0x000fe4000f8e00ff */
[----:B------:R-:W-:Y:S02]  /*5c70*/  UIMAD.WIDE.U32 UR6, UR61, UR56, URZ ;  /* 0x000000383d0672a5 */ /* 0x000fe4000f8e00ff */
[----:B------:R-:W-:Y:S02]  /*5c80*/  UIMAD.WIDE.U32 UR10, UR36, UR59, URZ ;  /* 0x0000003b240a72a5 */ /* 0x000fe4000f8e00ff */
[----:B------:R-:W-:Y:S02]  /*5c90*/  UISETP.NE.AND UP0, UPT, UR58, 0x1, UPT ;  /* 0x000000013a00788c */ /* 0x000fe4000bf05270 */
[----:B------:R-:W-:Y:S02]  /*5ca0*/  UISETP.NE.AND UP1, UPT, UR45, 0x1, UPT ;  /* 0x000000012d00788c */ /* 0x000fe4000bf25270 */
[----:B------:R-:W-:Y:S02]  /*5cb0*/  UISETP.NE.AND UP2, UPT, UR39, 0x1, UPT ;  /* 0x000000012700788c */ /* 0x000fe4000bf45270 */
[----:B------:R-:W-:Y:S01]  /*5cc0*/  UIMAD.WIDE.U32 UR12, UR37, UR56, URZ ;  /* 0x00000038250c72a5 */ /* 0x000fe2000f8e00ff */
[----:B------:R-:W-:Y:S01]  /*5cd0*/  UMOV UR4, UR5 ;  /* 0x0000000500047c82 */ /* 0x000fe20008000000 */
[----:B------:R-:W-:Y:S01]  /*5ce0*/  UMOV UR6, UR11 ;  /* 0x0000000b00067c82 */ /* 0x000fe20008000000 */
[----:B-1----:R-:W-:Y:S03]  /*5cf0*/  USHF.R.U32.HI UR8, URZ, UR9, UR4 ;  /* 0x00000009ff087299 */ /* 0x002fe60008011604 */
[----:B------:R-:W-:Y:S02]  /*5d00*/  UMOV UR4, UR7 ;  /* 0x0000000700047c82 */ /* 0x000fe40008000000 */
[----:B------:R-:W-:Y:S02]  /*5d10*/  USHF.R.U32.HI UR5, URZ, UR57, UR4 ;  /* 0x00000039ff057299 */ /* 0x000fe40008011604 */
[----:B------:R-:W-:Y:S02]  /*5d20*/  USEL UR4, UR60, UR8, !UP0 ;  /* 0x000000083c047287 */ /* 0x000fe4000c000000 */
[----:B------:R-:W-:Y:S02]  /*5d30*/  USHF.R.U32.HI UR8, URZ, UR9, UR6 ;  /* 0x00000009ff087299 */ /* 0x000fe40008011606 */
[----:B------:R-:W-:Y:S02]  /*5d40*/  UIMAD.WIDE.U32 UR6, UR4, UR46, URZ ;  /* 0x0000002e040672a5 */ /* 0x000fe4000f8e00ff */
[----:B------:R-:W-:Y:S02]  /*5d50*/  USEL UR9, UR61, UR5, !UP1 ;  /* 0x000000053d097287 */ /* 0x000fe4000c800000 */
[----:B------:R-:W-:Y:S02]  /*5d60*/  USEL UR8, UR36, UR8, !UP0 ;  /* 0x0000000824087287 */ /* 0x000fe4000c000000 */
[----:B------:R-:W-:Y:S01]  /*5d70*/  UIMAD.WIDE.U32 UR10, UR9, UR46, URZ ;  /* 0x0000002e090a72a5 */ /* 0x000fe2000f8e00ff */
[----:B------:R-:W-:Y:S01]  /*5d80*/  UMOV UR6, UR7 ;  /* 0x0000000700067c82 */ /* 0x000fe20008000000 */
[----:B------:R-:W-:Y:S01]  /*5d90*/  UMOV UR5, UR13 ;  /* 0x0000000d00057c82 */ /* 0x000fe20008000000 */
[----:B------:R-:W-:Y:S02]  /*5da0*/  @UP2 USHF.R.U32.HI UR4, URZ, UR47, UR6 ;  /* 0x0000002fff042299 */ /* 0x000fe40008011606 */
[----:B------:R-:W-:Y:S02]  /*5db0*/  USHF.R.U32.HI UR5, URZ, UR57, UR5 ;  /* 0x00000039ff057299 */ /* 0x000fe40008011605 */
[----:B------:R-:W-:Y:S02]  /*5dc0*/  UIMAD UR4, UR39, UR4, URZ ;  /* 0x00000004270472a4 */ /* 0x000fe4000f8e02ff */
[----:B------:R-:W-:Y:S02]  /*5dd0*/  USEL UR5, UR37, UR5, !UP1 ;  /* 0x0000000525057287 */ /* 0x000fe4000c800000 */
[----:B------:R-:W-:Y:S01]  /*5de0*/  UISETP.GE.AND UP0, UPT, UR8, UR4, UPT ;  /* 0x000000040800728c */ /* 0x000fe2000bf06270 */
[----:B------:R-:W-:Y:S01]  /*5df0*/  UMOV UR6, UR11 ;  /* 0x0000000b00067c82 */ /* 0x000fe20008000000 */
[----:B------:R-:W-:Y:S02]  /*5e00*/  UIMAD.WIDE.U32 UR10, UR8, UR46, URZ ;  /* 0x0000002e080a72a5 */ /* 0x000fe4000f8e00ff */
[----:B------:R-:W-:Y:S04]  /*5e10*/  @UP2 USHF.R.U32.HI UR9, URZ, UR47, UR6 ;  /* 0x0000002fff092299 */ /* 0x000fe80008011606 */
[----:B------:R-:W-:Y:S01]  /*5e20*/  UIMAD UR6, UR39, UR9, URZ ;  /* 0x00000009270672a4 */ /* 0x000fe2000f8e02ff */
[----:B------:R-:W-:Y:S03]  /*5e30*/  UMOV UR4, UR11 ;  /* 0x0000000b00047c82 */ /* 0x000fe60008000000 */
[----:B------:R-:W-:Y:S02]  /*5e40*/  UISETP.GE.OR UP0, UPT, UR5, UR6, UP0 ;  /* 0x000000060500728c */ /* 0x000fe40008706670 */
[----:B------:R-:W-:Y:S02]  /*5e50*/  USHF.R.U32.HI UR4, URZ, UR47, UR4 ;  /* 0x0000002fff047299 */ /* 0x000fe40008011604 */
[----:B------:R-:W-:Y:S02]  /*5e60*/  UIMAD.WIDE.U32 UR6, UR5, UR46, URZ ;  /* 0x0000002e050672a5 */ /* 0x000fe4000f8e00ff */
[----:B------:R-:W-:Y:S02]  /*5e70*/  USEL UR11, UR8, UR4, !UP2 ;  /* 0x00000004080b7287 */ /* 0x000fe4000d000000 */
[----:B------:R-:W-:Y:S02]  /*5e80*/  UIADD3 UR6, UPT, UPT, -UR5, URZ, URZ ;  /* 0x000000ff05067290 */ /* 0x000fe4000fffe1ff */
[----:B------:R-:W-:Y:S02]  /*5e90*/  UIADD3 UR10, UPT, UPT, -UR11, URZ, URZ ;  /* 0x000000ff0b0a7290 */ /* 0x000fe4000fffe1ff */
[----:B------:R-:W-:Y:S02]  /*5ea0*/  UIMAD UR6, UR45, UR6, UR37 ;  /* 0x000000062d0672a4 */ /* 0x000fe4000f8e0225 */
[----:B------:R-:W-:Y:S01]  /*5eb0*/  UIMAD UR10, UR39, UR10, UR8 ;  /* 0x0000000a270a72a4 */ /* 0x000fe2000f8e0208 */
[----:B------:R-:W-:Y:S01]  /*5ec0*/  @!UP0 UMOV UR4, UR7 ;  /* 0x0000000700048c82 */ /* 0x000fe20008000000 */
[----:B------:R-:W-:Y:S02]  /*5ed0*/  UIADD3 UR7, UPT, UPT, -UR8, URZ, URZ ;  /* 0x000000ff08077290 */ /* 0x000fe4000fffe1ff */
[----:B------:R-:W-:Y:S04]  /*5ee0*/  @!UP0 USHF.R.U32.HI UR4, URZ, UR47, UR4 ;  /* 0x0000002fff048299 */ /* 0x000fe80008011604 */
[----:B------:R-:W-:Y:S04]  /*5ef0*/  @!UP0 USEL UR4, UR5, UR4, !UP2 ;  /* 0x0000000405048287 */ /* 0x000fe8000d000000 */
[----:B------:R-:W-:Y:S02]  /*5f00*/  @!UP0 UIMAD UR9, UR9, UR10, UR4 ;  /* 0x0000000a090982a4 */ /* 0x000fe4000f8e0204 */
[----:B------:R-:W-:Y:S02]  /*5f10*/  @!UP0 UIADD3 UR10, UPT, UPT, UR11, -UR4, URZ ;  /* 0x800000040b0a8290 */ /* 0x000fe4000fffe0ff */
[----:B------:R-:W-:Y:S02]  /*5f20*/  UIMAD UR4, UR58, UR7, UR36 ;  /* 0x000000073a0472a4 */ /* 0x000fe4000f8e0224 */
[----:B------:R-:W-:Y:S03]  /*5f30*/  @!UP0 UIMAD UR8, UR10, UR39, UR5 ;  /* 0x000000270a0882a4 */ /* 0x000fe6000f8e0205 */
[----:B------:R-:W-:Y:S02]  /*5f40*/  @!UP0 UMOV UR5, UR9 ;  /* 0x0000000900058c82 */ /* 0x000fe40008000000 */
[----:B------:R-:W-:Y:S02]  /*5f50*/  UIMAD UR37, UR5, UR45, UR6 ;  /* 0x0000002d052572a4 */ /* 0x000fe4000f8e0206 */
[----:B------:R-:W-:Y:S11]  /*5f60*/  UIMAD UR36, UR8, UR58, UR4 ;  /* 0x0000003a082472a4 */ /* 0x000ff6000f8e0204 */
[----:B------:R-:W-:Y:S01]  /*5f70*/  @!UPT UIADD3 URZ, UPT, UPT, URZ, URZ, URZ ;  /* 0x000000fffffff290 */ /* 0x000fe2000fffe0ff */
.L_x_80:
[----:B------:R-:W-:Y:S01]  /*5f80*/  USHF.L.U32 UR42, UR24, 0x6, URZ ;  /* 0x00000006182a7899 */ /* 0x000fe200080006ff */
[----:B------:R-:W-:Y:S01]  /*5f90*/  R2UR UR6, R3 ;  /* 0x00000000030672ca */ /* 0x000fe200000e0000 */
[----:B------:R-:W-:Y:S01]  /*5fa0*/  IMAD.U32 R4, RZ, RZ, UR63 ;  /* 0x0000003fff047e24 */ /* 0x000fe2000f8e00ff */
[----:B------:R-:W-:Y:S01]  /*5fb0*/  IABS R0, R0 ;  /* 0x0000000000007213 */ /* 0x000fe20000000000 */
[----:B------:R-:W-:Y:S03]  /*5fc0*/  BSSY.RECONVERGENT B6, `(.L_x_81) ;  /* 0x0000071000067945 */ /* 0x000fe60003800200 */
[----:B------:R-:W-:Y:S01]  /*5fd0*/  IABS R4, R4 ;  /* 0x0000000400047213 */ /* 0x000fe20000000000 */
[----:B------:R-:W-:Y:S03]  /*5fe0*/  IMAD.MOV R0, RZ, RZ, -R0 ;  /* 0x000000ffff007224 */ /* 0x000fe600078e0a00 */
[----:B------:R-:W-:Y:S02]  /*5ff0*/  I2F.RP R6, R4 ;  /* 0x0000000400067306 */ /* 0x000fe40000209400 */
[----:B------:R-:W-:Y:S08]  /*6000*/  R2UR UR9, R0 ;  /* 0x00000000000972ca */ /* 0x000ff000000e0000 */
[----:B------:R-:W1:Y:S10]  /*6010*/  I2F.RP R3, UR6 ;  /* 0x0000000600037d06 */ /* 0x000e740008209400 */
[----:B-1----:R-:W1:Y:S10]  /*6020*/  MUFU.RCP R3, R3 ;  /* 0x0000000300037308 */ /* 0x002e740000001000 */
[----:B------:R-:W2:Y:S01]  /*6030*/  MUFU.RCP R6, R6 ;  /* 0x0000000600067308 */ /* 0x000ea20000001000 */
[----:B-1----:R-:W-:Y:S09]  /*6040*/  VIADD R3, R3, 0xffffffe ;  /* 0x0ffffffe03037836 */ /* 0x002ff20000000000 */
[----:B------:R-:W1:Y:S01]  /*6050*/  F2I.FTZ.U32.TRUNC.NTZ R3, R3 ;  /* 0x0000000300037305 */ /* 0x000e62000021f000 */
[----:B--2---:R-:W-:Y:S09]  /*6060*/  VIADD R6, R6, 0xffffffe ;  /* 0x0ffffffe06067836 */ /* 0x004ff20000000000 */
[----:B------:R2:W3:Y:S01]  /*6070*/  F2I.FTZ.U32.TRUNC.NTZ R7, R6 ;  /* 0x0000000600077305 */ /* 0x0004e2000021f000 */
[----:B-1----:R-:W-:Y:S01]  /*6080*/  R2UR UR5, R3 ;  /* 0x00000000030572ca */ /* 0x002fe200000e0000 */
[----:B------:R-:W-:Y:S05]  /*6090*/  IMAD.U32 R3, RZ, RZ, UR20 ;  /* 0x00000014ff037e24 */ /* 0x000fea000f8e00ff */
[----:B------:R-:W-:Y:S01]  /*60a0*/  IABS R3, R3 ;  /* 0x0000000300037213 */ /* 0x000fe20000000000 */
[----:B--2---:R-:W-:Y:S03]  /*60b0*/  IMAD.MOV.U32 R6, RZ, RZ, RZ ;  /* 0x000000ffff067224 */ /* 0x004fe600078e00ff */
[----:B------:R-:W-:Y:S01]  /*60c0*/  R2UR UR8, R3 ;  /* 0x00000000030872ca */ /* 0x000fe200000e0000 */
[--C-:B---3--:R-:W-:Y:S02]  /*60d0*/  IMAD.MOV R3, RZ, RZ, -R7.reuse ;  /* 0x000000ffff037224 */ /* 0x108fe400078e0a07 */
[----:B------:R-:W-:Y:S02]  /*60e0*/  UIADD3 UR4, UPT, UPT, URZ, -UR5, URZ ;  /* 0x80000005ff047290 */ /* 0x000fe4000fffe0ff */
[----:B------:R-:W-:Y:S02]  /*60f0*/  IMAD R3, R3, R4, RZ ;  /* 0x0000000403037224 */ /* 0x000fe400078e02ff */
[----:B------:R-:W-:Y:S02]  /*6100*/  UIMAD UR7, UR4, UR6, URZ ;  /* 0x00000006040772a4 */ /* 0x000fe4000f8e02ff */
[----:B------:R-:W-:Y:S01]  /*6110*/  IMAD.HI.U32 R7, R7, R3, R6 ;  /* 0x0000000307077227 */ /* 0x000fe200078e0006 */
[----:B------:R-:W-:Y:S02]  /*6120*/  UMOV UR4, URZ ;  /* 0x000000ff00047c82 */ /* 0x000fe40008000000 */
[----:B------:R-:W-:Y:S07]  /*6130*/  UIMAD.WIDE.U32 UR4, UR5, UR7, UR4 ;  /* 0x00000007050472a5 */ /* 0x000fee000f8e0004 */
[----:B------:R-:W-:Y:S02]  /*6140*/  UMOV UR4, UR5 ;  /* 0x0000000500047c82 */ /* 0x000fe40008000000 */
[----:B------:R-:W-:Y:S07]  /*6150*/  UIMAD.WIDE.U32 UR4, UR4, UR8, URZ ;  /* 0x00000008040472a5 */ /* 0x000fee000f8e00ff */
[----:B------:R-:W-:Y:S02]  /*6160*/  UMOV UR43, UR5 ;  /* 0x00000005002b7c82 */ /* 0x000fe40008000000 */
[----:B------:R-:W-:Y:S04]  /*6170*/  UIMAD UR4, UR43, UR9, UR8 ;  /* 0x000000092b0472a4 */ /* 0x000fe8000f8e0208 */
[----:B------:R-:W-:Y:S11]  /*6180*/  UISETP.GT.U32.AND UP0, UPT, UR6, UR4, UPT ;  /* 0x000000040600728c */ /* 0x000ff6000bf04070 */
[----:B------:R-:W-:Y:S02]  /*6190*/  @!UP0 UIADD3 UR4, UPT, UPT, UR4, -UR6, URZ ;  /* 0x8000000604048290 */ /* 0x000fe4000fffe0ff */
[----:B------:R-:W-:Y:S02]  /*61a0*/  @!UP0 UIADD3 UR43, UPT, UPT, UR43, 0x1, URZ ;  /* 0x000000012b2b8890 */ /* 0x000fe4000fffe0ff */
[----:B------:R-:W-:Y:S02]  /*61b0*/  UISETP.GE.U32.AND UP2, UPT, UR4, UR6, UPT ;  /* 0x000000060400728c */ /* 0x000fe4000bf46070 */
[----:B------:R-:W-:Y:S02]  /*61c0*/  ULOP3.LUT UR4, UR20, UR52, URZ, 0x3c, !UPT ;  /* 0x0000003414047292 */ /* 0x000fe4000f8e3cff */
[----:B------:R-:W-:Y:S02]  /*61d0*/  UISETP.NE.AND UP0, UPT, UR52, URZ, UPT ;  /* 0x000000ff3400728c */ /* 0x000fe4000bf05270 */
[----:B------:R-:W-:Y:S05]  /*61e0*/  UISETP.GE.AND UP1, UPT, UR4, URZ, UPT ;  /* 0x000000ff0400728c */ /* 0x000fea000bf26270 */
[----:B------:R-:W-:Y:S06]  /*61f0*/  @UP2 UIADD3 UR43, UPT, UPT, UR43, 0x1, URZ ;  /* 0x000000012b2b2890 */ /* 0x000fec000fffe0ff */
[----:B------:R-:W-:Y:S02]  /*6200*/  @!UP1 UIADD3 UR43, UPT, UPT, -UR43, URZ, URZ ;  /* 0x000000ff2b2b9290 */ /* 0x000fe4000fffe1ff */
[----:B------:R-:W-:Y:S02]  /*6210*/  UISETP.NE.AND UP1, UPT, UR38, 0x1, UPT ;  /* 0x000000012600788c */ /* 0x000fe4000bf25270 */
[----:B------:R-:W-:Y:S06]  /*6220*/  @!UP0 ULOP3.LUT UR43, URZ, UR52, URZ, 0x33, !UPT ;  /* 0x00000034ff2b8292 */ /* 0x000fec000f8e33ff */
[----:B------:R-:W-:Y:S03]  /*6230*/  MOV R0, UR43 ;  /* 0x0000002b00007c02 */ /* 0x000fe60008000f00 */
[----:B------:R-:W1:Y:S01]  /*6240*/  @!UP1 LDCU.128 UR12, c[0x0][0xb10] ;  /* 0x00016200ff0c97ac */ /* 0x000e620008000c00 */
[----:B------:R-:W-:Y:S05]  /*6250*/  IABS R0, R0 ;  /* 0x0000000000007213 */ /* 0x000fea0000000000 */
[----:B------:R-:W-:Y:S01]  /*6260*/  IMAD.HI.U32 R7, R7, R0, RZ ;  /* 0x0000000007077227 */ /* 0x000fe200078e00ff */
[----:B------:R-:W2:Y:S03]  /*6270*/  @!UP1 LDCU UR10, c[0x0][0xb20] ;  /* 0x00016400ff0a97ac */ /* 0x000ea60008000800 */
[----:B------:R-:W-:Y:S01]  /*6280*/  IMAD.MOV R3, RZ, RZ, -R7 ;  /* 0x000000ffff037224 */ /* 0x000fe200078e0a07 */
[----:B------:R-:W3:Y:S03]  /*6290*/  @!UP1 LDCU UR5, c[0x0][0xb0c] ;  /* 0x00016180ff0597ac */ /* 0x000ee60008000800 */
[C---:B------:R-:W-:Y:S01]  /*62a0*/  IMAD R0, R4.reuse, R3, R0 ;  /* 0x0000000304007224 */ /* 0x040fe200078e0200 */
[----:B-1----:R-:W-:Y:S04]  /*62b0*/  UIMAD.WIDE.U32 UR6, UR36, UR15, URZ ;  /* 0x0000000f240672a5 */ /* 0x002fe8000f8e00ff */
[----:B------:R-:W-:Y:S01]  /*62c0*/  ISETP.GT.U32.AND P1, PT, R4, R0, PT ;  /* 0x000000000400720c */ /* 0x000fe20003f24070 */
[----:B------:R-:W-:Y:S02]  /*62d0*/  UIMAD.WIDE.U32 UR8, UR37, UR12, URZ ;  /* 0x0000000c250872a5 */ /* 0x000fe4000f8e00ff */
[----:B------:R-:W-:Y:S02]  /*62e0*/  @!UP1 UISETP.NE.AND UP0, UPT, UR14, 0x1, UPT ;  /* 0x000000010e00988c */ /* 0x000fe4000bf05270 */
[----:B------:R-:W-:Y:S01]  /*62f0*/  ULOP3.LUT UR8, UR43, UR63, URZ, 0x3c, !UPT ;  /* 0x0000003f2b087292 */ /* 0x000fe2000f8e3cff */
[----:B------:R-:W-:Y:S02]  /*6300*/  @!UP1 UMOV UR6, UR7 ;  /* 0x0000000700069c82 */ /* 0x000fe40008000000 */
[----:B------:R-:W-:Y:S01]  /*6310*/  @!UP1 UMOV UR4, UR9 ;  /* 0x0000000900049c82 */ /* 0x000fe20008000000 */
[----:B--2---:R-:W-:Y:S02]  /*6320*/  @!UP1 USHF.R.U32.HI UR6, URZ, UR10, UR6 ;  /* 0x0000000aff069299 */ /* 0x004fe40008011606 */
[----:B---3--:R-:W-:Y:S02]  /*6330*/  @!UP1 UISETP.NE.AND UP2, UPT, UR5, 0x1, UPT ;  /* 0x000000010500988c */ /* 0x008fe4000bf45270 */
[----:B------:R-:W-:Y:S01]  /*6340*/  @!UP1 USHF.R.U32.HI UR4, URZ, UR13, UR4 ;  /* 0x0000000dff049299 */ /* 0x000fe20008011604 */
[----:B------:R-:W-:Y:S01]  /*6350*/  @!P1 IMAD.IADD R0, R0, 0x1, -R4 ;  /* 0x0000000100009824 */ /* 0x000fe200078e0a04 */
[----:B------:R-:W-:Y:S01]  /*6360*/  @!UP1 USEL UR6, UR36, UR6, !UP0 ;  /* 0x0000000624069287 */ /* 0x000fe2000c000000 */
[----:B------:R-:W-:Y:S01]  /*6370*/  @!P1 IADD3 R7, PT, PT, R7, 0x1, RZ ;  /* 0x0000000107079810 */ /* 0x000fe20007ffe0ff */
[----:B------:R-:W-:Y:S02]  /*6380*/  @!UP1 USEL UR7, UR37, UR4, !UP2 ;  /* 0x0000000425079287 */ /* 0x000fe4000d000000 */
[----:B------:R-:W-:Y:S01]  /*6390*/  UISETP.GE.AND UP0, UPT, UR8, URZ, UPT ;  /* 0x000000ff0800728c */ /* 0x000fe2000bf06270 */
[----:B------:R-:W-:Y:S01]  /*63a0*/  ISETP.GE.U32.AND P2, PT, R0, R4, PT ;  /* 0x000000040000720c */ /* 0x000fe20003f46070 */
[----:B------:R-:W-:Y:S01]  /*63b0*/  UISETP.NE.AND UP2, UPT, UR63, URZ, UPT ;  /* 0x000000ff3f00728c */ /* 0x000fe2000bf45270 */
[----:B------:R-:W-:Y:S01]  /*63c0*/  @P0 SHF.R.U32.HI R0, RZ, 0x10, R45 ;  /* 0x00000010ff000819 */ /* 0x000fe2000001162d */
[----:B------:R-:W-:Y:S02]  /*63d0*/  @!UP1 UIADD3 UR4, UPT, UPT, -UR7, UR6, URZ ;  /* 0x0000000607049290 */ /* 0x000fe4000fffe1ff */
[----:B------:R-:W-:Y:S01]  /*63e0*/  @!UP1 UIADD3 UR6, UPT, UPT, UR7, -UR6, URZ ;  /* 0x8000000607069290 */ /* 0x000fe2000fffe0ff */
[----:B------:R-:W-:Y:S01]  /*63f0*/  @P0 R2UR UR62, R0 ;  /* 0x00000000003e02ca */ /* 0x000fe200000e0000 */
[----:B------:R-:W-:Y:S01]  /*6400*/  @!UP1 UIMAD UR37, UR4, UR5, UR37 ;  /* 0x00000005042592a4 */ /* 0x000fe2000f8e0225 */
[----:B------:R-:W-:Y:S01]  /*6410*/  LOP3.LUT P0, RZ, R60, 0x1b0, RZ, 0xc0, !PT ;  /* 0x000001b03cff7812 */ /* 0x000fe2000780c0ff */
[----:B------:R-:W-:Y:S02]  /*6420*/  UIADD3 UR4, UPT, UPT, -UR43, URZ, URZ ;  /* 0x000000ff2b047290 */ /* 0x000fe4000fffe1ff */
[----:B------:R-:W-:Y:S02]  /*6430*/  @!UP1 UIMAD UR36, UR6, UR14, UR36 ;  /* 0x0000000e062492a4 */ /* 0x000fe4000f8e0224 */
[----:B------:R-:W-:Y:S01]  /*6440*/  UIMAD UR5, UR52, UR4, UR20 ;  /* 0x00000004340572a4 */ /* 0x000fe2000f8e0214 */
[----:B------:R-:W-:Y:S03]  /*6450*/  @P2 VIADD R7, R7, 0x1 ;  /* 0x0000000107072836 */ /* 0x000fe60000000000 */
[----:B------:R-:W-:Y:S02]  /*6460*/  USHF.L.U32 UR51, UR5, 0x7, URZ ;  /* 0x0000000705337899 */ /* 0x000fe400080006ff */
[----:B------:R-:W-:Y:S11]  /*6470*/  R2UR UR44, R7 ;  /* 0x00000000072c72ca */ /* 0x000ff600000e0000 */
[----:B------:R-:W-:Y:S02]  /*6480*/  @!UPT UIADD3 URZ, UPT, UPT, URZ, URZ, URZ ;  /* 0x000000fffffff290 */ /* 0x000fe4000fffe0ff */
[----:B------:R-:W-:Y:S02]  /*6490*/  @!UP0 UIADD3 UR44, UPT, UPT, -UR44, URZ, URZ ;  /* 0x000000ff2c2c8290 */ /* 0x000fe4000fffe1ff */
[----:B------:R-:W-:Y:S04]  /*64a0*/  @!UP2 ULOP3.LUT UR44, URZ, UR63, URZ, 0x33, !UPT ;  /* 0x0000003fff2ca292 */ /* 0x000fe8000f8e33ff */
[----:B------:R-:W-:Y:S04]  /*64b0*/  UIADD3 UR4, UPT, UPT, -UR44, URZ, URZ ;  /* 0x000000ff2c047290 */ /* 0x000fe8000fffe1ff */
[----:B------:R-:W-:Y:S01]  /*64c0*/  UIMAD UR43, UR63, UR4, UR43 ;  /* 0x000000043f2b72a4 */ /* 0x000fe2000f8e022b */
[----:B------:R-:W-:Y:S11]  /*64d0*/  @!P0 BRA `(.L_x_82) ;  /* 0x00000000007c8947 */ /* 0x000ff60003800000 */
[----:B------:R-:W1:Y:S01]  /*64e0*/  LDCU.64 UR8, c[0x4][0x80] ;  /* 0x01001000ff0877ac */ /* 0x000e620008000a00 */
[----:B------:R-:W-:Y:S01]  /*64f0*/  MOV R16, 0x0 ;  /* 0x0000000000107802 */ /* 0x000fe20000000f00 */
[----:B------:R-:W-:Y:S02]  /*6500*/  HFMA2 R12, -RZ, RZ, 0, 5.9604644775390625e-08 ;  /* 0x00000001ff0c7431 */ /* 0x000fe400000001ff */
[----:B------:R-:W-:Y:S01]  /*6510*/  IMAD.MOV.U32 R8, RZ, RZ, 0x70 ;  /* 0x00000070ff087424 */ /* 0x000fe200078e00ff */
[----:B------:R2:W3:Y:S01]  /*6520*/  LDC.64 R14, c[0x4][R16] ;  /* 0x01000000100e7b82 */ /* 0x0004e20000000a00 */
[----:B------:R-:W4:Y:S01]  /*6530*/  LDCU.64 UR6, c[0x4][0x88] ;  /* 0x01001100ff0677ac */ /* 0x000f220008000a00 */
[----:B------:R-:W-:Y:S01]  /*6540*/  IMAD.MOV.U32 R13, RZ, RZ, RZ ;  /* 0x000000ffff0d7224 */ /* 0x000fe200078e00ff */
[----:B------:R-:W2:Y:S01]  /*6550*/  LDCU.64 UR4, c[0x4][0x8] ;  /* 0x01000100ff0477ac */ /* 0x000ea20008000a00 */
[----:B-1----:R-:W-:Y:S01]  /*6560*/  MOV R5, UR9 ;  /* 0x0000000900057c02 */ /* 0x002fe20008000f00 */
[----:B------:R-:W-:Y:S01]  /*6570*/  IMAD.U32 R4, RZ, RZ, UR8 ;  /* 0x00000008ff047e24 */ /* 0x000fe2000f8e00ff */
[----:B----4-:R-:W-:Y:S01]  /*6580*/  MOV R7, UR7 ;  /* 0x0000000700077c02 */ /* 0x010fe20008000f00 */
[----:B------:R-:W-:Y:S01]  /*6590*/  IMAD.U32 R6, RZ, RZ, UR6 ;  /* 0x00000006ff067e24 */ /* 0x000fe2000f8e00ff */
[----:B--2---:R-:W-:Y:S01]  /*65a0*/  MOV R11, UR5 ;  /* 0x00000005000b7c02 */ /* 0x004fe20008000f00 */
[----:B------:R-:W-:Y:S02]  /*65b0*/  IMAD.U32 R10, RZ, RZ, UR4 ;  /* 0x00000004ff0a7e24 */ /* 0x000fe4000f8e00ff */
[----:B------:R-:W-:Y:S07]  /*65c0*/  LEPC R20, `(.L_x_83) ;  /* 0x000000001014794e */ /* 0x000fee0000000000 */
[----:B---3-5:R-:W-:Y:S05]  /*65d0*/  CALL.ABS.NOINC R14 ;  /* 0x000000000e007343 */ /* 0x028fea0003c00000 */
.L_x_83:
[----:B------:R-:W1:Y:S01]  /*65e0*/  LDCU.64 UR8, c[0x4][0x80] ;  /* 0x01001000ff0877ac */ /* 0x000e620008000a00 */
[----:B------:R-:W2:Y:S01]  /*65f0*/  LDC.64 R16, c[0x4][R16] ;  /* 0x0100000010107b82 */ /* 0x000ea20000000a00 */
[----:B------:R-:W-:Y:S02]  /*6600*/  HFMA2 R12, -RZ, RZ, 0, 5.9604644775390625e-08 ;  /* 0x00000001ff0c7431 */ /* 0x000fe400000001ff */
[----:B------:R-:W-:Y:S02]  /*6610*/  IMAD.MOV.U32 R8, RZ, RZ, 0x70 ;  /* 0x00000070ff087424 */ /* 0x000fe400078e00ff */
[----:B------:R-:W-:Y:S01]  /*6620*/  IMAD.MOV.U32 R13, RZ, RZ, RZ ;  /* 0x000000ffff0d7224 */ /* 0x000fe200078e00ff */
[----:B------:R-:W3:Y:S01]  /*6630*/  LDCU.64 UR6, c[0x4][0x88] ;  /* 0x01001100ff0677ac */ /* 0x000ee20008000a00 */
[----:B------:R-:W4:Y:S01]  /*6640*/  LDCU.64 UR4, c[0x4][0x8] ;  /* 0x01000100ff0477ac */ /* 0x000f220008000a00 */
[----:B-1----:R-:W-:Y:S02]  /*6650*/  MOV R4, UR8 ;  /* 0x0000000800047c02 */ /* 0x002fe40008000f00 */
[----:B------:R-:W-:Y:S02]  /*6660*/  MOV R5, UR9 ;  /* 0x0000000900057c02 */ /* 0x000fe40008000f00 */
[----:B---3--:R-:W-:Y:S01]  /*6670*/  MOV R7, UR7 ;  /* 0x0000000700077c02 */ /* 0x008fe20008000f00 */
[----:B------:R-:W-:Y:S01]  /*6680*/  IMAD.U32 R6, RZ, RZ, UR6 ;  /* 0x00000006ff067e24 */ /* 0x000fe2000f8e00ff */
[----:B----4-:R-:W-:Y:S01]  /*6690*/  MOV R11, UR5 ;  /* 0x00000005000b7c02 */ /* 0x010fe20008000f00 */
[----:B------:R-:W-:Y:S02]  /*66a0*/  IMAD.U32 R10, RZ, RZ, UR4 ;  /* 0x00000004ff0a7e24 */ /* 0x000fe4000f8e00ff */
[----:B------:R-:W-:Y:S07]  /*66b0*/  LEPC R20, `(.L_x_82) ;  /* 0x000000001014794e */ /* 0x000fee0000000000 */
[----:B--2---:R-:W-:Y:S05]  /*66c0*/  CALL.ABS.NOINC R16 ;  /* 0x0000000010007343 */ /* 0x004fea0003c00000 */
.L_x_82:
[----:B------:R-:W-:Y:S05]  /*66d0*/  BSYNC.RECONVERGENT B6 ;  /* 0x0000000000067941 */ /* 0x000fea0003800200 */
.L_x_81:
[----:B------:R-:W-:Y:S02]  /*66e0*/  R2UR UR6, R59 ;  /* 0x000000003b0672ca */ /* 0x000fe400000e0000 */
[----:B------:R-:W-:Y:S02]  /*66f0*/  R2UR UR5, R58 ;  /* 0x000000003a0572ca */ /* 0x000fe400000e0000 */
[----:B------:R-:W-:Y:S02]  /*6700*/  R2UR UR4, R57 ;  /* 0x00000000390472ca */ /* 0x000fe400000e0000 */
[----:B------:R-:W-:Y:S02]  /*6710*/  ISETP.NE.U32.AND P3, PT, R42, RZ, PT ;  /* 0x000000ff2a00720c */ /* 0x000fe40003f65070 */
[----:B------:R-:W-:Y:S02]  /*6720*/  ISETP.NE.U32.AND P2, PT, RZ, UR54, PT ;  /* 0x00000036ff007c0c */ /* 0x000fe4000bf45070 */
[----:B------:R-:W-:Y:S02]  /*6730*/  ISETP.NE.AND.EX P3, PT, R43, RZ, PT, P3 ;  /* 0x000000ff2b00720c */ /* 0x000fe40003f65330 */
[----:B------:R-:W-:Y:S01]  /*6740*/  ISETP.NE.AND.EX P2, PT, RZ, UR55, PT, P2 ;  /* 0x00000037ff007c0c */ /* 0x000fe2000bf45320 */
[----:B------:R-:W-:Y:S02]  /*6750*/  UISETP.NE.AND UP2, UPT, UR6, URZ, UPT ;  /* 0x000000ff0600728c */ /* 0x000fe4000bf45270 */
[----:B------:R-:W-:Y:S04]  /*6760*/  UISETP.NE.U32.AND UP0, UPT, UR5, URZ, UPT ;  /* 0x000000ff0500728c */ /* 0x000fe8000bf05070 */
[----:B------:R-:W-:Y:S01]  /*6770*/  UISETP.NE.AND.EX UP1, UPT, UR4, URZ, UPT, UP0 ;  /* 0x000000ff0400728c */ /* 0x000fe2000bf25300 */
[----:B------:R-:W-:Y:S01]  /*6780*/  PLOP3.LUT P4, PT, PT, PT, UP2, 0x80, 0x8 ;  /* 0x000000000008781c */ /* 0x000fe20003f8f028 */
[----:B------:R-:W-:Y:S03]  /*6790*/  UPLOP3.LUT UP0, UPT, UPT, UPT, UPT, 0x40, 0x4 ;  /* 0x000000000004789c */ /* 0x000fe60003f0e870 */
[----:B------:R-:W-:Y:S01]  /*67a0*/  P2R R64, PR, RZ, 0x10 ;  /* 0x00000010ff407803 */ /* 0x000fe20000000000 */
[----:B------:R-:W-:Y:S06]  /*67b0*/  @UP2 UPLOP3.LUT UP0, UPT, UPT, UPT, UP1, 0x80, 0x8 ;  /* 0x000000000008289c */ /* 0x000fec0003f0f010 */
[----:B------:R-:W-:Y:S01]  /*67c0*/  PLOP3.LUT P0, PT, PT, PT, UP0, 0x80, 0x8 ;  /* 0x000000000008781c */ /* 0x000fe20003f0f008 */
[----:B------:R-:W-:Y:S01]  /*67d0*/  @!UPT UIADD3 URZ, UPT, UPT, URZ, URZ, URZ ;  /* 0x000000fffffff290 */ /* 0x000fe2000fffe0ff */
[----:B------:R-:W-:Y:S11]  /*67e0*/  BRA.U !UP1, `(.L_x_84) ;  /* 0x0000000109407547 */ /* 0x000ff6000b800000 */
[----:B------:R-:W-:Y:S01]  /*67f0*/  UISETP.NE.U32.AND UP0, UPT, UR54, URZ, UPT ;  /* 0x000000ff3600728c */ /* 0x000fe2000bf05070 */
[----:B------:R-:W-:Y:S01]  /*6800*/  R2UR UR6, R58 ;  /* 0x000000003a0672ca */ /* 0x000fe200000e0000 */
[----:B------:R-:W1:Y:S01]  /*6810*/  LDCU.64 UR8, c[0x0][0x358] ;  /* 0x00006b00ff0877ac */ /* 0x000e620008000a00 */
[----:B------:R-:W-:Y:S02]  /*6820*/  HFMA2 R55, -RZ, RZ, 0, 5.9604644775390625e-08 ;  /* 0x00000001ff377431 */ /* 0x000fe400000001ff */
[----:B------:R-:W-:Y:S01]  /*6830*/  IMAD.MOV.U32 R0, RZ, RZ, 0x1 ;  /* 0x00000001ff007424 */ /* 0x000fe200078e00ff */
[----:B------:R-:W-:Y:S06]  /*6840*/  UISETP.NE.AND.EX UP0, UPT, UR55, URZ, UPT, UP0 ;  /* 0x000000ff3700728c */ /* 0x000fec000bf05300 */
[----:B------:R-:W-:Y:S05]  /*6850*/  PLOP3.LUT P1, PT, PT, PT, UP0, 0x80, 0x8 ;  /* 0x000000000008781c */ /* 0x000fea0003f2f008 */
[----:B------:R-:W2:Y:S01]  /*6860*/  @UP0 LDCU.64 UR4, c[0x0][0x888] ;  /* 0x00011100ff0407ac */ /* 0x000ea20008000a00 */
[----:B------:R-:W-:Y:S07]  /*6870*/  @UP0 UIMAD UR6, UR49, UR6, URZ ;  /* 0x00000006310602a4 */ /* 0x000fee000f8e02ff */
[----:B------:R-:W-:Y:S01]  /*6880*/  @!P1 PRMT R55, R0, 0x7610, R55 ;  /* 0x0000761000379816 */ /* 0x000fe20000000037 */
[----:B--2---:R-:W-:Y:S06]  /*6890*/  @UP0 UIMAD.WIDE UR4, UR6, 0x4, UR4 ;  /* 0x00000004060408a5 */ /* 0x004fec000f8e0204 */
[----:B------:R-:W-:Y:S02]  /*68a0*/  IMAD.U32 R4, RZ, RZ, UR4 ;  /* 0x00000004ff047e24 */ /* 0x000fe4000f8e00ff */
[----:B------:R-:W-:Y:S03]  /*68b0*/  IMAD.U32 R5, RZ, RZ, UR5 ;  /* 0x00000005ff057e24 */ /* 0x000fe6000f8e00ff */
[----:B------:R-:W2:Y:S02]  /*68c0*/  @!UP0 LDCU UR4, c[0x0][0x880] ;  /* 0x00011000ff0487ac */ /* 0x000ea40008000800 */
[----:B-1---5:R1:W5:Y:S02]  /*68d0*/  @P1 LDG.E R27, desc[UR8][R4.64] ;  /* 0x00000008041b1981 */ /* 0x022364000c1e1900 */
[----:B-12---:R-:W-:Y:S02]  /*68e0*/  @!P1 MOV R27, UR4 ;  /* 0x00000004001b9c02 */ /* 0x006fe40008000f00 */
.L_x_84:
[----:B------:R-:W-:Y:S05]  /*68f0*/  @!P3 BRA `(.L_x_85) ;  /* 0x000000000024b947 */ /* 0x000fea0003800000 */
[----:B------:R-:W-:Y:S01]  /*6900*/  ISETP.NE.U32.AND P1, PT, R40, RZ, PT ;  /* 0x000000ff2800720c */ /* 0x000fe20003f25070 */
[----:B------:R-:W1:Y:S03]  /*6910*/  LDCU.64 UR4, c[0x0][0x358] ;  /* 0x00006b00ff0477ac */ /* 0x000e660008000a00 */
[----:B------:R-:W-:Y:S11]  /*6920*/  ISETP.NE.AND.EX P1, PT, R41, RZ, PT, P1 ;  /* 0x000000ff2900720c */ /* 0x000ff60003f25310 */
[----:B------:R-:W-:Y:S02]  /*6930*/  @!UPT UIADD3 URZ, UPT, UPT, URZ, URZ, URZ ;  /* 0x000000fffffff290 */ /* 0x000fe4000fffe0ff */
[----:B------:R-:W2:Y:S01]  /*6940*/  @P1 LDC.64 R4, c[0x0][0x8a8] ;  /* 0x00022a00ff041b82 */ /* 0x000ea20000000a00 */
[----:B------:R-:W-:Y:S04]  /*6950*/  @P1 IMAD R0, R42, UR49, RZ ;  /* 0x000000312a001c24 */ /* 0x000fe8000f8e02ff */
[----:B--2---:R-:W-:Y:S05]  /*6960*/  @P1 IMAD.WIDE R4, R0, 0x4, R4 ;  /* 0x0000000400041825 */ /* 0x004fea00078e0204 */
[----:B-1---5:R1:W5:Y:S02]  /*6970*/  @P1 LDG.E R24, desc[UR4][R4.64] ;  /* 0x0000000404181981 */ /* 0x022364000c1e1900 */
[----:B-1----:R-:W2:Y:S02]  /*6980*/  @!P1 LDC R24, c[0x0][0x8a0] ;  /* 0x00022800ff189b82 */ /* 0x002ea40000000800 */
.L_x_85:
[----:B-----5:R-:W-:Y:S01]  /*6990*/  FSETP.NEU.AND P1, PT, R27, RZ, PT ;  /* 0x000000ff1b00720b */ /* 0x020fe20003f2d000 */
[----:B------:R-:W-:Y:S01]  /*69a0*/  IMAD.SHL.U32 R69, R53, 0x2, RZ ;  /* 0x0000000235457824 */ /* 0x000fe200078e00ff */
[----:B------:R-:W-:Y:S01]  /*69b0*/  SEL R3, RZ, 0xffffffff, P2 ;  /* 0xffffffffff037807 */ /* 0x000fe20001000000 */
[----:B------:R-:W-:Y:S01]  /*69c0*/  BSSY B1, `(.L_x_86) ;  /* 0x000002c000017945 */ /* 0x000fe20003800000 */
[----:B------:R-:W-:Y:S01]  /*69d0*/  @P4 LOP3.LUT P2, RZ, R55, 0xff, RZ, 0xc0, !PT ;  /* 0x000000ff37ff4812 */ /* 0x000fe2000784c0ff */
[----:B------:R-:W-:Y:S01]  /*69e0*/  VIADD R66, R69, UR48 ;  /* 0x0000003045427c36 */ /* 0x000fe20008000000 */
[----:B------:R-:W-:Y:S01]  /*69f0*/  @P4 SEL R63, RZ, 0xffffffff, P1 ;  /* 0xffffffffff3f4807 */ /* 0x000fe20000800000 */
[----:B------:R-:W-:Y:S01]  /*6a00*/  IMAD.MOV.U32 R70, RZ, RZ, 0x1 ;  /* 0x00000001ff467424 */ /* 0x000fe200078e00ff */
[----:B------:R-:W-:Y:S01]  /*6a10*/  LOP3.LUT R52, R52, 0x1, RZ, 0x3c, !PT ;  /* 0x0000000134347812 */ /* 0x000fe200078e3cff */
[----:B------:R-:W-:Y:S01]  /*6a20*/  IMAD.IADD R25, R23, 0x1, R2 ;  /* 0x0000000117197824 */ /* 0x000fe200078e0202 */
[----:B------:R-:W-:Y:S01]  /*6a30*/  @P0 SEL R63, R3, R63, !P2 ;  /* 0x0000003f033f0207 */ /* 0x000fe20005000000 */
[----:B------:R-:W-:Y:S01]  /*6a40*/  IMAD.MOV.U32 R68, RZ, RZ, RZ ;  /* 0x000000ffff447224 */ /* 0x000fe200078e00ff */
[----:B------:R-:W-:Y:S02]  /*6a50*/  LEA R67, R22, UR48, 0x3 ;  /* 0x0000003016437c11 */ /* 0x000fe4000f8e18ff */
[----:B------:R-:W-:Y:S02]  /*6a60*/  CS2R R38, SRZ ;  /* 0x0000000000267805 */ /* 0x000fe4000001ff00 */
[----:B------:R-:W-:Y:S02]  /*6a70*/  @P4 LOP3.LUT R63, R63, 0x1, RZ, 0xc0, !PT ;  /* 0x000000013f3f4812 */ /* 0x000fe400078ec0ff */
[----:B------:R-:W-:Y:S02]  /*6a80*/  CS2R R36, SRZ ;  /* 0x0000000000247805 */ /* 0x000fe4000001ff00 */
[----:B------:R-:W-:Y:S02]  /*6a90*/  PLOP3.LUT P0, PT, PT, PT, UP1, 0x80, 0x8 ;  /* 0x000000000008781c */ /* 0x000fe40003f0f018 */
[----:B------:R-:W-:Y:S02]  /*6aa0*/  CS2R R30, SRZ ;  /* 0x00000000001e7805 */ /* 0x000fe4000001ff00 */
[----:B------:R-:W-:Y:S02]  /*6ab0*/  ISETP.NE.U32.OR P5, PT, R63, 0x1, !P4 ;  /* 0x000000013f00780c */ /* 0x000fe400067a5470 */
[----:B------:R-:W-:Y:S02]  /*6ac0*/  CS2R R28, SRZ ;  /* 0x00000000001c7805 */ /* 0x000fe4000001ff00 */
[----:B------:R-:W-:Y:S01]  /*6ad0*/  LOP3.LUT P2, R62, R55, 0xff, RZ, 0xc0, !PT ;  /* 0x000000ff373e7812 */ /* 0x000fe2000784c0ff */
[----:B------:R-:W-:Y:S01]  /*6ae0*/  IMAD.IADD R65, R61, 0x1, R66 ;  /* 0x000000013d417824 */ /* 0x000fe200078e0242 */
[----:B------:R-:W-:Y:S04]  /*6af0*/  SEL R71, RZ, 0xffffffff, P1 ;  /* 0xffffffffff477807 */ /* 0x000fe80000800000 */
[----:B------:R-:W-:Y:S03]  /*6b00*/  @P0 SEL R71, R3, R71, !P2 ;  /* 0x0000004703470207 */ /* 0x000fe60005000000 */
[----:B------:R-:W-:Y:S02]  /*6b10*/  @P5 SHF.L.U32 R0, R52, 0x1f, RZ ;  /* 0x0000001f34005819 */ /* 0x000fe400000006ff */
[----:B------:R-:W-:Y:S02]  /*6b20*/  LOP3.LUT R71, R71, 0x1, RZ, 0xc0, !PT ;  /* 0x0000000147477812 */ /* 0x000fe400078ec0ff */
[----:B------:R1:W3:Y:S02]  /*6b30*/  @P5 SYNCS.PHASECHK.TRANS64.TRYWAIT P4, [UR48+0x80], R0 ;  /* 0x00008000ff0055a7 */ /* 0x0002e40008081130 */
[----:B-1----:R-:W-:Y:S04]  /*6b40*/  SHF.L.U32 R0, R51, 0x1f, RZ ;  /* 0x0000001f33007819 */ /* 0x002fe800000006ff */
[----:B------:R1:W4:Y:S01]  /*6b50*/  SYNCS.PHASECHK.TRANS64.TRYWAIT P3, [R67+URZ+0xe0], R0 ;  /* 0x0000e000430075a7 */ /* 0x00032200080611ff */
[----:B---3--:R-:W-:Y:S01]  /*6b60*/  @P5 SEL R70, RZ, 0x1, !P4 ;  /* 0x00000001ff465807 */ /* 0x008fe20006000000 */
[----:B-1----:R-:W-:Y:S06]  /*6b70*/  @!P5 BRA `(.L_x_87) ;  /* 0x000000000040d947 */ /* 0x002fec0003800000 */
[----:B------:R-:W-:Y:S01]  /*6b80*/  ISETP.NE.AND P1, PT, R70, RZ, PT ;  /* 0x000000ff4600720c */ /* 0x000fe20003f25270 */
[----:B------:R-:W-:Y:S01]  /*6b90*/  BSSY B0, `(.L_x_88) ;  /* 0x000000a000007945 */ /* 0x000fe20003800000 */
[----:B------:R-:W-:Y:S01]  /*6ba0*/  ISETP.NE.U32.AND P0, PT, R71, 0x1, PT ;  /* 0x000000014700780c */ /* 0x000fe20003f05070 */
[----:B------:R-:W-:Y:S01]  /*6bb0*/  IMAD.MOV.U32 R38, RZ, RZ, RZ ;  /* 0x000000ffff267224 */ /* 0x000fe200078e00ff */
[----:B------:R-:W-:Y:S02]  /*6bc0*/  CS2R R30, SRZ ;  /* 0x00000000001e7805 */ /* 0x000fe4000001ff00 */
[----:B------:R-:W-:Y:S02]  /*6bd0*/  CS2R R28, SRZ ;  /* 0x00000000001c7805 */ /* 0x000fe4000001ff00 */
[----:B------:R-:W-:Y:S05]  /*6be0*/  CS2R R36, SRZ ;  /* 0x0000000000247805 */ /* 0x000fea000001ff00 */
[----:B------:R-:W-:Y:S05]  /*6bf0*/  @P1 BRA `(.L_x_89) ;  /* 0x00000000000c1947 */ /* 0x000fea0003800000 */
[----:B------:R-:W-:Y:S04]  /*6c00*/  SHF.L.U32 R3, R52, 0x1f, RZ ;  /* 0x0000001f34037819 */ /* 0x000fe800000006ff */
[----:B------:R-:W1:Y:S02]  /*6c10*/  SYNCS.PHASECHK.TRANS64.TRYWAIT P1, [UR48+0x80], R3 ;  /* 0x00008003ff0075a7 */ /* 0x000e640008021130 */
[----:B-1----:R-:W-:Y:S05]  /*6c20*/  @!P1 BRA `(.L_x_90) ;  /* 0x0000002c00909947 */ /* 0x002fea0003800000 */
.L_x_89:
[----:B------:R-:W-:Y:S05]  /*6c30*/  BSYNC B0 ;  /* 0x0000000000007941 */ /* 0x000fea0003800000 */
.L_x_88:
[----:B------:R-:W-:Y:S05]  /*6c40*/  @P0 WARPSYNC.ALL ;  /* 0x0000000000000948 */ /* 0x000fea0003800000 */
[----:B------:R3:W1:Y:S01]  /*6c50*/  @P0 LDSM.16.M88.4 R28, [R69+UR48+0x200] ;  /* 0x00020030451c083b */ /* 0x0006620008000200 */
[----:B------:R-:W-:Y:S03]  /*6c60*/  HFMA2 R68, -RZ, RZ, 0, 5.9604644775390625e-08 ;  /* 0x00000001ff447431 */ /* 0x000fe600000001ff */
[----:B------:R3:W1:Y:S02]  /*6c70*/  @P0 LDSM.16.M88.4 R36, [R65+0x200] ;  /* 0x000200004124083b */ /* 0x0006640000000200 */
.L_x_87:
[----:B------:R-:W-:Y:S05]  /*6c80*/  BSYNC B1 ;  /* 0x0000000000017941 */ /* 0x000fea0003800000 */
.L_x_86:
[----:B-1----:R-:W-:Y:S04]  /*6c90*/  SHF.R.U32.HI R2, RZ, 0x15, R25 ;  /* 0x00000015ff027819 */ /* 0x002fe80000011619 */
[----:B------:R-:W-:Y:S01]  /*6ca0*/  LOP3.LUT P0, RZ, R2, 0x3, R56, 0x48, !PT ;  /* 0x0000000302ff7812 */ /* 0x000fe20007804838 */
[----:B------:R-:W-:Y:S01]  /*6cb0*/  @!UPT UIADD3 URZ, UPT, UPT, URZ, URZ, URZ ;  /* 0x000000fffffff290 */ /* 0x000fe2000fffe0ff */
[----:B----4-:R-:W-:Y:S11]  /*6cc0*/  @P3 BRA `(.L_x_91) ;  /* 0x0000000000083947 */ /* 0x010ff60003800000 */
[----:B------:R-:W1:Y:S02]  /*6cd0*/  SYNCS.PHASECHK.TRANS64.TRYWAIT P1, [R67+URZ+0xe0], R0 ;  /* 0x0000e000430075a7 */ /* 0x000e6400080211ff */
[----:B-1----:R-:W-:Y:S05]  /*6ce0*/  @!P1 BRA `(.L_x_92) ;  /* 0x0000002c00789947 */ /* 0x002fea0003800000 */
.L_x_91:
[----:B------:R-:W-:Y:S05]  /*6cf0*/  @!P0 BRA `(.L_x_93) ;  /* 0x0000000000408947 */ /* 0x000fea0003800000 */
[----:B------:R-:W4:Y:S01]  /*6d00*/  LDCU.64 UR8, c[0x4][0x70] ;  /* 0x01000e00ff0877ac */ /* 0x000f220008000a00 */
[----:B------:R-:W-:Y:S01]  /*6d10*/  MOV R3, 0x0 ;  /* 0x0000000000037802 */ /* 0x000fe20000000f00 */
[----:B------:R-:W-:Y:S02]  /*6d20*/  HFMA2 R12, -RZ, RZ, 0, 5.9604644775390625e-08 ;  /* 0x00000001ff0c7431 */ /* 0x000fe400000001ff */
[----:B------:R-:W-:Y:S02]  /*6d30*/  IMAD.MOV.U32 R8, RZ, RZ, 0x192 ;  /* 0x00000192ff087424 */ /* 0x000fe400078e00ff */
[----:B------:R-:W-:Y:S01]  /*6d40*/  IMAD.MOV.U32 R13, RZ, RZ, RZ ;  /* 0x000000ffff0d7224 */ /* 0x000fe200078e00ff */
[----:B------:R-:W5:Y:S01]  /*6d50*/  LDCU.64 UR6, c[0x4][0x78] ;  /* 0x01000f00ff0677ac */ /* 0x000f620008000a00 */
[----:B------:R-:W1:Y:S01]  /*6d60*/  LDC.64 R2, c[0x4][R3] ;  /* 0x0100000003027b82 */ /* 0x000e620000000a00 */
[----:B------:R-:W2:Y:S01]  /*6d70*/  LDCU.64 UR4, c[0x4][0x10] ;  /* 0x01000200ff0477ac */ /* 0x000ea20008000a00 */
[----:B----4-:R-:W-:Y:S01]  /*6d80*/  MOV R5, UR9 ;  /* 0x0000000900057c02 */ /* 0x010fe20008000f00 */
[----:B------:R-:W-:Y:S01]  /*6d90*/  IMAD.U32 R4, RZ, RZ, UR8 ;  /* 0x00000008ff047e24 */ /* 0x000fe2000f8e00ff */
[----:B-----5:R-:W-:Y:S01]  /*6da0*/  MOV R7, UR7 ;  /* 0x0000000700077c02 */ /* 0x020fe20008000f00 */
[----:B------:R-:W-:Y:S01]  /*6db0*/  IMAD.U32 R6, RZ, RZ, UR6 ;  /* 0x00000006ff067e24 */ /* 0x000fe2000f8e00ff */
[----:B--2---:R-:W-:Y:S01]  /*6dc0*/  MOV R11, UR5 ;  /* 0x00000005000b7c02 */ /* 0x004fe20008000f00 */
[----:B------:R-:W-:Y:S02]  /*6dd0*/  IMAD.U32 R10, RZ, RZ, UR4 ;  /* 0x00000004ff0a7e24 */ /* 0x000fe4000f8e00ff */
[----:B------:R-:W-:Y:S07]  /*6de0*/  LEPC R20, `(.L_x_93) ;  /* 0x000000001014794e */ /* 0x000fee0000000000 */
[----:B-1-3--:R-:W-:Y:S05]  /*6df0*/  CALL.ABS.NOINC R2 ;  /* 0x0000000002007343 */ /* 0x00afea0003c00000 */
.L_x_93:
[C---:B------:R-:W-:Y:S01]  /*6e00*/  SHF.L.U32 R20, R28.reuse, 0x10, RZ ;  /* 0x000000101c147819 */ /* 0x040fe200000006ff */
[----:B------:R-:W-:Y:S05]  /*6e10*/  WARPSYNC.ALL ;  /* 0x0000000000007948 */ /* 0x000fea0003800000 */
[----:B------:R-:W-:Y:S01]  /*6e20*/  R2UR UR4, R25 ;  /* 0x00000000190472ca */ /* 0x000fe200000e0000 */
[----:B------:R-:W-:Y:S01]  /*6e30*/  BSSY.RECONVERGENT B0, `(.L_x_94) ;  /* 0x0000050000007945 */ /* 0x000fe20003800200 */
[----:B------:R-:W-:Y:S02]  /*6e40*/  LOP3.LUT R21, R28, 0xffff0000, RZ, 0xc0, !PT ;  /* 0xffff00001c157812 */ /* 0x000fe400078ec0ff */
[----:B------:R-:W-:Y:S02]  /*6e50*/  SHF.L.U32 R26, R29, 0x10, RZ ;  /* 0x000000101d1a7819 */ /* 0x000fe400000006ff */
[----:B------:R-:W-:Y:S02]  /*6e60*/  ISETP.NE.AND P1, PT, R54, RZ, PT ;  /* 0x000000ff3600720c */ /* 0x000fe40003f25270 */
[----:B------:R-:W-:Y:S04]  /*6e70*/  ISETP.NE.AND P6, PT, R64, RZ, PT ;  /* 0x000000ff4000720c */ /* 0x000fe80003fc5270 */
[----:B------:R-:W-:Y:S01]  /*6e80*/  ISETP.NE.U32.OR P0, PT, R63, 0x1, !P6 ;  /* 0x000000013f00780c */ /* 0x000fe20007705470 */
[----:B------:R-:W1:Y:S02]  /*6e90*/  LDTM.16dp256bit.x4 R4, tmem[UR4] ;  /* 0x00000004000479ee */ /* 0x000e640008120000 */
[C---:B-12---:R-:W-:Y:S01]  /*6ea0*/  FMUL R0, R24.reuse, R4 ;  /* 0x0000000418007220 */ /* 0x046fe20000400000 */
[C---:B------:R-:W-:Y:S01]  /*6eb0*/  FMUL R4, R24.reuse, R8 ;  /* 0x0000000818047220 */ /* 0x040fe20000400000 */
[C---:B------:R-:W-:Y:S01]  /*6ec0*/  FMUL R8, R24.reuse, R12 ;  /* 0x0000000c18087220 */ /* 0x040fe20000400000 */
[C---:B------:R-:W-:Y:S01]  /*6ed0*/  FMUL R2, R24.reuse, R5 ;  /* 0x0000000518027220 */ /* 0x040fe20000400000 */
[C---:B------:R-:W-:Y:S01]  /*6ee0*/  FMUL R12, R24.reuse, R16 ;  /* 0x00000010180c7220 */ /* 0x040fe20000400000 */
[----:B------:R-:W-:Y:S01]  /*6ef0*/  LOP3.LUT R16, R29, 0xffff0000, RZ, 0xc0, !PT ;  /* 0xffff00001d107812 */ /* 0x000fe200078ec0ff */
[C---:B------:R-:W-:Y:S01]  /*6f00*/  FMUL R3, R24.reuse, R6 ;  /* 0x0000000618037220 */ /* 0x040fe20000400000 */
[C---:B------:R-:W-:Y:S01]  /*6f10*/  FMUL R7, R24.reuse, R7 ;  /* 0x0000000718077220 */ /* 0x040fe20000400000 */
[C---:B------:R-:W-:Y:S01]  /*6f20*/  FFMA R0, R27.reuse, R20, R0 ;  /* 0x000000141b007223 */ /* 0x040fe20000000000 */
[C---:B------:R-:W-:Y:S01]  /*6f30*/  FFMA R2, R27.reuse, R21, R2 ;  /* 0x000000151b027223 */ /* 0x040fe20000000002 */
[C---:B------:R-:W-:Y:S01]  /*6f40*/  FMUL R5, R24.reuse, R9 ;  /* 0x0000000918057220 */ /* 0x040fe20000400000 */
[C---:B------:R-:W-:Y:S01]  /*6f50*/  FFMA R3, R27.reuse, R26, R3 ;  /* 0x0000001a1b037223 */ /* 0x040fe20000000003 */
[----:B------:R-:W-:Y:S01]  /*6f60*/  FMUL R9, R24, R13 ;  /* 0x0000000d18097220 */ /* 0x000fe20000400000 */
[----:B------:R-:W-:Y:S01]  /*6f70*/  FFMA R7, R27, R16, R7 ;  /* 0x000000101b077223 */ /* 0x000fe20000000007 */
[----:B------:R-:W-:Y:S01]  /*6f80*/  LOP3.LUT R16, R30, 0xffff0000, RZ, 0xc0, !PT ;  /* 0xffff00001e107812 */ /* 0x000fe200078ec0ff */
[----:B------:R-:W-:Y:S01]  /*6f90*/  FMUL R6, R24, R10 ;  /* 0x0000000a18067220 */ /* 0x000fe20000400000 */
[----:B------:R-:W-:Y:S01]  /*6fa0*/  F2FP.BF16.F32.PACK_AB R32, R2, R0 ;  /* 0x000000000220723e */ /* 0x000fe200000010ff */
[----:B------:R-:W-:Y:S01]  /*6fb0*/  FMUL R13, R24, R17 ;  /* 0x00000011180d7220 */ /* 0x000fe20000400000 */
[----:B------:R-:W-:Y:S01]  /*6fc0*/  SHF.L.U32 R17, R30, 0x10, RZ ;  /* 0x000000101e117819 */ /* 0x000fe200000006ff */
[C---:B------:R-:W-:Y:S01]  /*6fd0*/  FMUL R10, R24.reuse, R14 ;  /* 0x0000000e180a7220 */ /* 0x040fe20000400000 */
[C---:B------:R-:W-:Y:S01]  /*6fe0*/  LOP3.LUT R0, R31.reuse, 0xffff0000, RZ, 0xc0, !PT ;  /* 0xffff00001f007812 */ /* 0x040fe200078ec0ff */
[----:B------:R-:W-:Y:S01]  /*6ff0*/  FMUL R14, R24, R18 ;  /* 0x00000012180e7220 */ /* 0x000fe20000400000 */
[----:B------:R-:W-:Y:S01]  /*7000*/  SHF.L.U32 R18, R31, 0x10, RZ ;  /* 0x000000101f127819 */ /* 0x000fe200000006ff */
[----:B------:R-:W-:Y:S01]  /*7010*/  FFMA R4, R27, R17, R4 ;  /* 0x000000111b047223 */ /* 0x000fe20000000004 */
[----:B------:R-:W-:Y:S01]  /*7020*/  F2FP.BF16.F32.PACK_AB R33, R7, R3 ;  /* 0x000000030721723e */ /* 0x000fe200000010ff */
[C---:B------:R-:W-:Y:S01]  /*7030*/  FFMA R5, R27.reuse, R16, R5 ;  /* 0x000000101b057223 */ /* 0x040fe20000000005 */
[----:B------:R-:W-:Y:S01]  /*7040*/  SHF.L.U32 R2, R36, 0x10, RZ ;  /* 0x0000001024027819 */ /* 0x000fe200000006ff */
[----:B------:R-:W-:Y:S01]  /*7050*/  FMUL R11, R24, R11 ;  /* 0x0000000b180b7220 */ /* 0x000fe20000400000 */
[----:B------:R-:W-:Y:S01]  /*7060*/  LOP3.LUT R3, R36, 0xffff0000, RZ, 0xc0, !PT ;  /* 0xffff000024037812 */ /* 0x000fe200078ec0ff */
[----:B------:R-:W-:Y:S01]  /*7070*/  FFMA R6, R27, R18, R6 ;  /* 0x000000121b067223 */ /* 0x000fe20000000006 */
[----:B------:R-:W-:Y:S01]  /*7080*/  SHF.L.U32 R7, R37, 0x10, RZ ;  /* 0x0000001025077819 */ /* 0x000fe200000006ff */
[----:B------:R-:W-:Y:S01]  /*7090*/  FFMA R11, R27, R0, R11 ;  /* 0x000000001b0b7223 */ /* 0x000fe2000000000b */
[----:B------:R-:W-:Y:S01]  /*70a0*/  LOP3.LUT R0, R37, 0xffff0000, RZ, 0xc0, !PT ;  /* 0xffff000025007812 */ /* 0x000fe200078ec0ff */
[C---:B------:R-:W-:Y:S01]  /*70b0*/  FFMA R8, R27.reuse, R2, R8 ;  /* 0x000000021b087223 */ /* 0x040fe20000000008 */
[C---:B------:R-:W-:Y:S01]  /*70c0*/  FFMA R9, R27.reuse, R3, R9 ;  /* 0x000000031b097223 */ /* 0x040fe20000000009 */
[----:B------:R-:W-:Y:S01]  /*70d0*/  FMUL R15, R24, R15 ;  /* 0x0000000f180f7220 */ /* 0x000fe20000400000 */
[C---:B------:R-:W-:Y:S01]  /*70e0*/  SHF.L.U32 R2, R38.reuse, 0x10, RZ ;  /* 0x0000001026027819 */ /* 0x040fe200000006ff */
[----:B------:R-:W-:Y:S01]  /*70f0*/  FFMA R10, R27, R7, R10 ;  /* 0x000000071b0a7223 */ /* 0x000fe2000000000a */
[----:B------:R-:W-:Y:S01]  /*7100*/  F2FP.BF16.F32.PACK_AB R34, R5, R4 ;  /* 0x000000040522723e */ /* 0x000fe200000010ff */
[----:B------:R-:W-:Y:S01]  /*7110*/  FFMA R15, R27, R0, R15 ;  /* 0x000000001b0f7223 */ /* 0x000fe2000000000f */
[----:B------:R-:W-:Y:S01]  /*7120*/  LOP3.LUT R3, R38, 0xffff0000, RZ, 0xc0, !PT ;  /* 0xffff000026037812 */ /* 0x000fe200078ec0ff */
[----:B------:R-:W-:Y:S01]  /*7130*/  FMUL R19, R24, R19 ;  /* 0x0000001318137220 */ /* 0x000fe20000400000 */
[----:B------:R-:W-:Y:S01]  /*7140*/  SHF.L.U32 R4, R39, 0x10, RZ ;  /* 0x0000001027047819 */ /* 0x000fe200000006ff */
[----:B------:R-:W-:Y:S01]  /*7150*/  FFMA R12, R27, R2, R12 ;  /* 0x000000021b0c7223 */ /* 0x000fe2000000000c */
[----:B------:R-:W-:Y:S01]  /*7160*/  LOP3.LUT R5, R39, 0xffff0000, RZ, 0xc0, !PT ;  /* 0xffff000027057812 */ /* 0x000fe200078ec0ff */
[----:B------:R-:W-:Y:S01]  /*7170*/  FFMA R13, R27, R3, R13 ;  /* 0x000000031b0d7223 */ /* 0x000fe2000000000d */
[----:B------:R-:W-:Y:S01]  /*7180*/  F2FP.BF16.F32.PACK_AB R35, R11, R6 ;  /* 0x000000060b23723e */ /* 0x000fe200000010ff */
[----:B------:R-:W-:Y:S01]  /*7190*/  FFMA R14, R27, R4, R14 ;  /* 0x000000041b0e7223 */ /* 0x000fe2000000000e */
[----:B------:R-:W-:Y:S01]  /*71a0*/  F2FP.BF16.F32.PACK_AB R8, R9, R8 ;  /* 0x000000080908723e */ /* 0x000fe200000010ff */
[----:B------:R-:W-:Y:S01]  /*71b0*/  FFMA R19, R27, R5, R19 ;  /* 0x000000051b137223 */ /* 0x000fe20000000013 */
[----:B------:R-:W-:Y:S01]  /*71c0*/  F2FP.BF16.F32.PACK_AB R9, R15, R10 ;  /* 0x0000000a0f09723e */ /* 0x000fe200000010ff */
[----:B------:R1:W-:Y:S01]  /*71d0*/  STSM.16.M88.4 [R66+0x200], R32 ;  /* 0x0002002042007844 */ /* 0x0003e20000000200 */
[----:B------:R-:W-:Y:S02]  /*71e0*/  F2FP.BF16.F32.PACK_AB R10, R13, R12 ;  /* 0x0000000c0d0a723e */ /* 0x000fe400000010ff */
[----:B------:R-:W-:Y:S05]  /*71f0*/  F2FP.BF16.F32.PACK_AB R11, R19, R14 ;  /* 0x0000000e130b723e */ /* 0x000fea00000010ff */
[----:B------:R1:W-:Y:S01]  /*7200*/  STSM.16.M88.4 [R65+0x200], R8 ;  /* 0x0002000841007844 */ /* 0x0003e20000000200 */
[----:B------:R-:W-:Y:S01]  /*7210*/  @!PT LDS RZ, [RZ] ;  /* 0x00000000fffff984 */ /* 0x000fe20000000800 */
[----:B------:R-:W-:Y:S01]  /*7220*/  @!PT LDS RZ, [RZ] ;  /* 0x00000000fffff984 */ /* 0x000fe20000000800 */
[----:B------:R-:W-:Y:S01]  /*7230*/  @!PT LDS RZ, [RZ] ;  /* 0x00000000fffff984 */ /* 0x000fe20000000800 */
[----:B------:R-:W-:Y:S01]  /*7240*/  @!PT LDS RZ, [RZ] ;  /* 0x00000000fffff984 */ /* 0x000fe20000000800 */
[----:B------:R2:W-:Y:S07]  /*7250*/  MEMBAR.ALL.CTA ;  /* 0x0000000000007992 */ /* 0x0005ee0000008000 */
[----:B--2---:R-:W2:Y:S02]  /*7260*/  FENCE.VIEW.ASYNC.S ;  /* 0x00000000000073c6 */ /* 0x004ea40000000000 */
[----:B--2---:R-:W-:Y:S06]  /*7270*/  BAR.SYNC.DEFER_BLOCKING 0x1, 0x80 ;  /* 0x0042000000007b1d */ /* 0x004fec0000010000 */
[----:B------:R-:W-:Y:S05]  /*7280*/  @P1 BRA `(.L_x_95) ;  /* 0x0000000000281947 */ /* 0x000fea0003800000 */
[----:B------:R-:W2:Y:S01]  /*7290*/  LDCU.64 UR6, c[0x0][0x348] ;  /* 0x00006900ff0677ac */ /* 0x000ea20008000a00 */
[----:B------:R-:W-:Y:S01]  /*72a0*/  UIADD3 UR4, UPT, UPT, UR48, 0x200, URZ ;  /* 0x0000020030047890 */ /* 0x000fe2000fffe0ff */
[----:B------:R-:W-:Y:S05]  /*72b0*/  UMOV UR41, UR51 ;  /* 0x0000003300297c82 */ /* 0x000fea0008000000 */
[----:B------:R-:W-:Y:S04]  /*72c0*/  MOV R60, UR4 ;  /* 0x00000004003c7c02 */ /* 0x000fe80008000f00 */
[----:B------:R-:W-:Y:S01]  /*72d0*/  R2UR UR40, R60 ;  /* 0x000000003c2872ca */ /* 0x000fe200000e0000 */
[----:B--2---:R-:W-:Y:S04]  /*72e0*/  UIADD3 UR4, UP0, UPT, UR6, 0x680, URZ ;  /* 0x0000068006047890 */ /* 0x004fe8000ff1e0ff */
[----:B------:R-:W-:Y:S09]  /*72f0*/  UIADD3.X UR5, UPT, UPT, URZ, UR7, URZ, UP0, !UPT ;  /* 0x00000007ff057290 */ /* 0x000ff200087fe4ff */
[----:B------:R2:W-:Y:S01]  /*7300*/  UTMASTG.4D [UR40], [UR4] ;  /* 0x00000028040073b5 */ /* 0x0005e20008018000 */
[----:B------:R0:W-:Y:S01]  /*7310*/  UTMACMDFLUSH ;  /* 0x00000000000079b7 */ /* 0x0001e20000000000 */
[----:B--2---:R-:W-:Y:S04]  /*7320*/  DEPBAR.LE SB0, 0x1 ;  /* 0x000080400000791a */ /* 0x004fe80000000000 */
.L_x_95:
[----:B------:R-:W-:Y:S05]  /*7330*/  BSYNC.RECONVERGENT B0 ;  /* 0x0000000000007941 */ /* 0x000fea0003800200 */
.L_x_94:
[----:B------:R-:W-:Y:S01]  /*7340*/  BAR.SYNC.DEFER_BLOCKING 0x1, 0x80 ;  /* 0x0042000000007b1d */ /* 0x000fe20000010000 */
[----:B------:R-:W-:Y:S01]  /*7350*/  LEA R4, R68, UR48, 0x3 ;  /* 0x0000003044047c11 */ /* 0x000fe2000f8e18ff */
[----:B------:R-:W-:Y:S01]  /*7360*/  UISETP.NE.AND UP0, UPT, UR53, URZ, UPT ;  /* 0x000000ff3500728c */ /* 0x000fe2000bf05270 */
[----:B------:R-:W-:Y:S08]  /*7370*/  @P0 SHF.L.U32 R3, R52, 0x1f, RZ ;  /* 0x0000001f34030819 */ /* 0x000ff000000006ff */
[----:B------:R-:W-:Y:S05]  /*7380*/  BRA.U !UP0, `(.L_x_96) ;  /* 0x0000000108287547 */ /* 0x000fea000b800000 */
[----:B------:R-:W2:Y:S01]  /*7390*/  S2R R0, SR_CgaCtaId ;  /* 0x0000000000007919 */ /* 0x000ea20000008800 */
[----:B------:R-:W-:Y:S01]  /*73a0*/  ISETP.NE.U32.OR P1, PT, R63, 0x1, !P6 ;  /* 0x000000013f00780c */ /* 0x000fe20007725470 */
[----:B------:R-:W-:Y:S01]  /*73b0*/  IMAD.U32 R2, RZ, RZ, UR50 ;  /* 0x00000032ff027e24 */ /* 0x000fe2000f8e00ff */
[----:B------:R-:W-:Y:S04]  /*73c0*/  UIADD3 UR4, UPT, UPT, UR50, 0x1, URZ ;  /* 0x0000000132047890 */ /* 0x000fe8000fffe0ff */
[----:B------:R-:W-:Y:S04]  /*73d0*/  UISETP.NE.AND UP0, UPT, UR4, 0x4, UPT ;  /* 0x000000040400788c */ /* 0x000fe8000bf05270 */
[----:B------:R-:W-:Y:S03]  /*73e0*/  USEL UR50, UR4, URZ, UP0 ;  /* 0x000000ff04327287 */ /* 0x000fe60008000000 */
[----:B------:R-:W-:Y:S05]  /*73f0*/  @P1 LEA R2, R2, UR48, 0x3 ;  /* 0x0000003002021c11 */ /* 0x000fea000f8e18ff */
[----:B------:R-:W-:Y:S05]  /*7400*/  @P1 VIADD R2, R2, 0xa0 ;  /* 0x000000a002021836 */ /* 0x000fea0000000000 */
[----:B--2---:R-:W-:Y:S04]  /*7410*/  @P1 PRMT R0, R0, 0x654, R2 ;  /* 0x0000065400001816 */ /* 0x004fe80000000002 */
[----:B------:R2:W-:Y:S03]  /*7420*/  @P1 SYNCS.ARRIVE.TRANS64.RED.A1T0 RZ, [R0+URZ], RZ ;  /* 0x000000ff00ff19a7 */ /* 0x0005e600081004ff */
.L_x_96:
[----:B------:R-:W4:Y:S01]  /*7430*/  @P0 SYNCS.PHASECHK.TRANS64.TRYWAIT P1, [R4+URZ+0x80], R3 ;  /* 0x00008003040005a7 */ /* 0x000f2200080211ff */
[----:B------:R-:W-:Y:S01]  /*7440*/  BSSY B1, `(.L_x_97) ;  /* 0x0000012000017945 */ /* 0x000fe20003800000 */
[----:B----4-:R-:W-:Y:S03]  /*7450*/  @P0 SEL R70, RZ, 0x1, !P1 ;  /* 0x00000001ff460807 */ /* 0x010fe60004800000 */
[----:B------:R-:W-:Y:S05]  /*7460*/  @!P0 BRA `(.L_x_98) ;  /* 0x00000000003c8947 */ /* 0x000fea0003800000 */
[----:B------:R-:W-:Y:S01]  /*7470*/  ISETP.NE.U32.AND P0, PT, R71, 0x1, PT ;  /* 0x000000014700780c */ /* 0x000fe20003f05070 */
[----:B------:R-:W-:Y:S01]  /*7480*/  BSSY B0, `(.L_x_99) ;  /* 0x0000008000007945 */ /* 0x000fe20003800000 */
[----:B------:R-:W-:Y:S11]  /*7490*/  ISETP.NE.AND P1, PT, R70, RZ, PT ;  /* 0x000000ff4600720c */ /* 0x000ff60003f25270 */
[----:B------:R-:W-:Y:S04]  /*74a0*/  @P0 IMAD R3, R68, 0x1000, R69 ;  /* 0x0000100044030824 */ /* 0x000fe800078e0245 */
[----:B------:R-:W-:Y:S01]  /*74b0*/  @P0 VIADD R2, R3, UR48 ;  /* 0x0000003003020c36 */ /* 0x000fe20008000000 */
[----:B------:R-:W-:Y:S06]  /*74c0*/  @P1 BRA `(.L_x_100) ;  /* 0x00000000000c1947 */ /* 0x000fec0003800000 */
[----:B--2---:R-:W-:Y:S04]  /*74d0*/  SHF.L.U32 R0, R52, 0x1f, RZ ;  /* 0x0000001f34007819 */ /* 0x004fe800000006ff */
[----:B------:R-:W2:Y:S02]  /*74e0*/  SYNCS.PHASECHK.TRANS64.TRYWAIT P1, [R4+URZ+0x80], R0 ;  /* 0x00008000040075a7 */ /* 0x000ea400080211ff */
[----:B--2---:R-:W-:Y:S05]  /*74f0*/  @!P1 BRA `(.L_x_101) ;  /* 0x0000002400889947 */ /* 0x004fea0003800000 */
.L_x_100:
[----:B------:R-:W-:Y:S05]  /*7500*/  BSYNC B0 ;  /* 0x0000000000007941 */ /* 0x000fea0003800000 */
.L_x_99:
[----:B------:R-:W-:Y:S01]  /*7510*/  @P0 IADD3 R2, PT, PT, R61, R2, RZ ;  /* 0x000000023d020210 */ /* 0x000fe20007ffe0ff */
[----:B------:R-:W-:Y:S05]  /*7520*/  @P0 WARPSYNC.ALL ;  /* 0x0000000000000948 */ /* 0x000fea0003800000 */
[----:B------:R4:W1:Y:S01]  /*7530*/  @P0 LDSM.16.M88.4 R28, [R3+UR48+0x200] ;  /* 0x00020030031c083b */ /* 0x0008620008000200 */
[----:B------:R-:W-:Y:S03]  /*7540*/  IADD3 R68, PT, PT, R68, 0x1, RZ ;  /* 0x0000000144447810 */ /* 0x000fe60007ffe0ff */
[----:B------:R4:W1:Y:S04]  /*7550*/  @P0 LDSM.16.M88.4 R36, [R2+0x200] ;  /* 0x000200000224083b */ /* 0x0008680000000200 */
.L_x_98:
[----:B------:R-:W-:Y:S05]  /*7560*/  BSYNC B1 ;  /* 0x0000000000017941 */ /* 0x000fea0003800000 */
.L_x_97:
[----:B--2---:R-:W-:Y:S05]  /*7570*/  VIADD R0, R25, 0x20 ;  /* 0x0000002019007836 */ /* 0x004fea0000000000 */
[----:B------:R-:W-:Y:S04]  /*7580*/  SHF.R.U32.HI R0, RZ, 0x15, R0 ;  /* 0x00000015ff007819 */ /* 0x000fe80000011600 */
[----:B------:R-:W-:Y:S11]  /*7590*/  LOP3.LUT P0, RZ, R0, 0x3, R56, 0x48, !PT ;  /* 0x0000000300ff7812 */ /* 0x000ff60007804838 */
[----:B------:R-:W-:Y:S02]  /*75a0*/  @!UPT UIADD3 URZ, UPT, UPT, URZ, URZ, URZ ;  /* 0x000000fffffff290 */ /* 0x000fe4000fffe0ff */
[----:B------:R-:W-:Y:S05]  /*75b0*/  @!P0 BRA `(.L_x_102) ;  /* 0x0000000000408947 */ /* 0x000fea0003800000 */
[----:B------:R-:W2:Y:S01]  /*75c0*/  LDCU.64 UR8, c[0x4][0x70] ;  /* 0x01000e00ff0877ac */ /* 0x000ea20008000a00 */
[----:B----4-:R-:W-:Y:S01]  /*75d0*/  MOV R3, 0x0 ;  /* 0x0000000000037802 */ /* 0x010fe20000000f00 */
[----:B------:R-:W-:Y:S02]  /*75e0*/  HFMA2 R12, -RZ, RZ, 0, 5.9604644775390625e-08 ;  /* 0x00000001ff0c7431 */ /* 0x000fe400000001ff */
[----:B-1----:R-:W-:Y:S02]  /*75f0*/  IMAD.MOV.U32 R8, RZ, RZ, 0x192 ;  /* 0x00000192ff087424 */ /* 0x002fe400078e00ff */
[----:B------:R-:W-:Y:S01]  /*7600*/  IMAD.MOV.U32 R13, RZ, RZ, RZ ;  /* 0x000000ffff0d7224 */ /* 0x000fe200078e00ff */
[----:B------:R-:W1:Y:S01]  /*7610*/  LDCU.64 UR6, c[0x4][0x78] ;  /* 0x01000f00ff0677ac */ /* 0x000e620008000a00 */
[----:B------:R-:W4:Y:S01]  /*7620*/  LDC.64 R2, c[0x4][R3] ;  /* 0x0100000003027b82 */ /* 0x000f220000000a00 */
[----:B------:R-:W5:Y:S01]  /*7630*/  LDCU.64 UR4, c[0x4][0x10] ;  /* 0x01000200ff0477ac */ /* 0x000f620008000a00 */
[----:B--2---:R-:W-:Y:S01]  /*7640*/  MOV R5, UR9 ;  /* 0x0000000900057c02 */ /* 0x004fe20008000f00 */
[----:B------:R-:W-:Y:S01]  /*7650*/  IMAD.U32 R4, RZ, RZ, UR8 ;  /* 0x00000008ff047e24 */ /* 0x000fe2000f8e00ff */
[----:B-1----:R-:W-:Y:S01]  /*7660*/  MOV R7, UR7 ;  /* 0x0000000700077c02 */ /* 0x002fe20008000f00 */
[----:B------:R-:W-:Y:S01]  /*7670*/  IMAD.U32 R6, RZ, RZ, UR6 ;  /* 0x00000006ff067e24 */ /* 0x000fe2000f8e00ff */
[----:B-----5:R-:W-:Y:S01]  /*7680*/  MOV R11, UR5 ;  /* 0x00000005000b7c02 */ /* 0x020fe20008000f00 */
[----:B------:R-:W-:Y:S02]  /*7690*/  IMAD.U32 R10, RZ, RZ, UR4 ;  /* 0x00000004ff0a7e24 */ /* 0x000fe4000f8e00ff */
[----:B------:R-:W-:Y:S07]  /*76a0*/  LEPC R20, `(.L_x_102) ;  /* 0x000000001014794e */ /* 0x000fee0000000000 */
[----:B---34-:R-:W-:Y:S05]  /*76b0*/  CALL.ABS.NOINC R2 ;  /* 0x0000000002007343 */ /* 0x018fea0003c00000 */
.L_x_102:
[----:B-1--4-:R-:W-:Y:S01]  /*76c0*/  SHF.L.U32 R3, R28, 0x10, RZ ;  /* 0x000000101c037819 */ /* 0x012fe200000006ff */
[----:B------:R-:W-:Y:S05]  /*76d0*/  WARPSYNC.ALL ;  /* 0x0000000000007948 */ /* 0x000fea0003800000 */
[----:B------:R-:W-:Y:S01]  /*76e0*/  R2UR UR4, R25 ;  /* 0x00000000190472ca */ /* 0x000fe200000e0000 */
[----:B------:R-:W1:Y:S01]  /*76f0*/  S2R R72, SR_CgaCtaId ;  /* 0x0000000000487919 */ /* 0x000e620000008800 */
[C---:B------:R-:W-:Y:S01]  /*7700*/  SHF.L.U32 R20, R29.reuse, 0x10, RZ ;  /* 0x000000101d147819 */ /* 0x040fe200000006ff */
[----:B------:R-:W-:Y:S01]  /*7710*/  BSSY.RECONVERGENT B0, `(.L_x_103) ;  /* 0x0000053000007945 */ /* 0x000fe20003800200 */
[----:B------:R-:W-:Y:S02]  /*7720*/  LOP3.LUT R21, R29, 0xffff0000, RZ, 0xc0, !PT ;  /* 0xffff00001d157812 */ /* 0x000fe400078ec0ff */
[----:B------:R-:W-:Y:S02]  /*7730*/  ISETP.NE.AND P6, PT, R64, RZ, PT ;  /* 0x000000ff4000720c */ /* 0x000fe40003fc5270 */
[----:B------:R-:W-:Y:S02]  /*7740*/  ISETP.NE.AND P1, PT, R54, RZ, PT ;  /* 0x000000ff3600720c */ /* 0x000fe40003f25270 */
[----:B------:R-:W-:Y:S03]  /*7750*/  ISETP.NE.U32.OR P0, PT, R63, 0x1, !P6 ;  /* 0x000000013f00780c */ /* 0x000fe60007705470 */
[----:B------:R-:W2:Y:S02]  /*7760*/  LDTM.16dp256bit.x4 R4, tmem[UR4+0x20] ;  /* 0x00002004000479ee */ /* 0x000ea40008120000 */
[----:B--2---:R-:W-:Y:S01]  /*7770*/  FMUL R0, R24, R4 ;  /* 0x0000000418007220 */ /* 0x004fe20000400000 */
[----:B------:R-:W-:Y:S01]  /*7780*/  LOP3.LUT R4, R28, 0xffff0000, RZ, 0xc0, !PT ;  /* 0xffff00001c047812 */ /* 0x000fe200078ec0ff */
[C---:B------:R-:W-:Y:S01]  /*7790*/  FMUL R2, R24.reuse, R5 ;  /* 0x0000000518027220 */ /* 0x040fe20000400000 */
[C---:B------:R-:W-:Y:S01]  /*77a0*/  FMUL R7, R24.reuse, R7 ;  /* 0x0000000718077220 */ /* 0x040fe20000400000 */
[C---:B------:R-:W-:Y:S01]  /*77b0*/  FFMA R0, R27.reuse, R3, R0 ;  /* 0x000000031b007223 */ /* 0x040fe20000000000 */
[C---:B------:R-:W-:Y:S01]  /*77c0*/  FMUL R3, R24.reuse, R6 ;  /* 0x0000000618037220 */ /* 0x040fe20000400000 */
[C---:B------:R-:W-:Y:S01]  /*77d0*/  FFMA R2, R27.reuse, R4, R2 ;  /* 0x000000041b027223 */ /* 0x040fe20000000002 */
[C---:B------:R-:W-:Y:S01]  /*77e0*/  FMUL R4, R24.reuse, R8 ;  /* 0x0000000818047220 */ /* 0x040fe20000400000 */
[----:B------:R-:W-:Y:S01]  /*77f0*/  FMUL R5, R24, R9 ;  /* 0x0000000918057220 */ /* 0x000fe20000400000 */
[C---:B------:R-:W-:Y:S01]  /*7800*/  FFMA R3, R27.reuse, R20, R3 ;  /* 0x000000141b037223 */ /* 0x040fe20000000003 */
[----:B------:R-:W-:Y:S01]  /*7810*/  FFMA R7, R27, R21, R7 ;  /* 0x000000151b077223 */ /* 0x000fe20000000007 */
[----:B------:R-:W-:Y:S01]  /*7820*/  F2FP.BF16.F32.PACK_AB R32, R2, R0 ;  /* 0x000000000220723e */ /* 0x000fe200000010ff */
[----:B------:R-:W-:Y:S01]  /*7830*/  FMUL R8, R24, R12 ;  /* 0x0000000c18087220 */ /* 0x000fe20000400000 */
[----:B------:R-:W-:Y:S01]  /*7840*/  SHF.L.U32 R0, R30, 0x10, RZ ;  /* 0x000000101e007819 */ /* 0x000fe200000006ff */
[----:B------:R-:W-:Y:S01]  /*7850*/  FMUL R9, R24, R13 ;  /* 0x0000000d18097220 */ /* 0x000fe20000400000 */
[----:B------:R-:W-:Y:S01]  /*7860*/  LOP3.LUT R2, R30, 0xffff0000, RZ, 0xc0, !PT ;  /* 0xffff00001e027812 */ /* 0x000fe200078ec0ff */
[C---:B------:R-:W-:Y:S01]  /*7870*/  FMUL R12, R24.reuse, R16 ;  /* 0x00000010180c7220 */ /* 0x040fe20000400000 */
[C---:B------:R-:W-:Y:S01]  /*7880*/  SHF.L.U32 R16, R31.reuse, 0x10, RZ ;  /* 0x000000101f107819 */ /* 0x040fe200000006ff */
[----:B------:R-:W-:Y:S01]  /*7890*/  FMUL R13, R24, R17 ;  /* 0x00000011180d7220 */ /* 0x000fe20000400000 */
[----:B------:R-:W-:Y:S01]  /*78a0*/  LOP3.LUT R17, R31, 0xffff0000, RZ, 0xc0, !PT ;  /* 0xffff00001f117812 */ /* 0x000fe200078ec0ff */
[----:B------:R-:W-:Y:S01]  /*78b0*/  FFMA R4, R27, R0, R4 ;  /* 0x000000001b047223 */ /* 0x000fe20000000004 */
[----:B------:R-:W-:Y:S01]  /*78c0*/  SHF.L.U32 R0, R36, 0x10, RZ ;  /* 0x0000001024007819 */ /* 0x000fe200000006ff */
[----:B------:R-:W-:Y:S01]  /*78d0*/  FMUL R6, R24, R10 ;  /* 0x0000000a18067220 */ /* 0x000fe20000400000 */
[----:B------:R-:W-:Y:S01]  /*78e0*/  F2FP.BF16.F32.PACK_AB R33, R7, R3 ;  /* 0x000000030721723e */ /* 0x000fe200000010ff */
[----:B------:R-:W-:Y:S01]  /*78f0*/  FFMA R5, R27, R2, R5 ;  /* 0x000000021b057223 */ /* 0x000fe20000000005 */
[----:B------:R-:W-:Y:S01]  /*7900*/  LOP3.LUT R2, R36, 0xffff0000, RZ, 0xc0, !PT ;  /* 0xffff000024027812 */ /* 0x000fe200078ec0ff */
[C---:B------:R-:W-:Y:S01]  /*7910*/  FMUL R11, R24.reuse, R11 ;  /* 0x0000000b180b7220 */ /* 0x040fe20000400000 */
[----:B------:R-:W-:Y:S01]  /*7920*/  SHF.L.U32 R3, R37, 0x10, RZ ;  /* 0x0000001025037819 */ /* 0x000fe200000006ff */
[----:B------:R-:W-:Y:S01]  /*7930*/  FFMA R6, R27, R16, R6 ;  /* 0x000000101b067223 */ /* 0x000fe20000000006 */
[----:B------:R-:W-:Y:S01]  /*7940*/  F2FP.BF16.F32.PACK_AB R34, R5, R4 ;  /* 0x000000040522723e */ /* 0x000fe200000010ff */
[----:B------:R-:W-:Y:S01]  /*7950*/  FMUL R10, R24, R14 ;  /* 0x0000000e180a7220 */ /* 0x000fe20000400000 */
[----:B------:R-:W-:Y:S01]  /*7960*/  SHF.L.U32 R4, R39, 0x10, RZ ;  /* 0x0000001027047819 */ /* 0x000fe200000006ff */
[----:B------:R-:W-:Y:S01]  /*7970*/  FFMA R11, R27, R17, R11 ;  /* 0x000000111b0b7223 */ /* 0x000fe2000000000b */
[----:B------:R-:W-:Y:S01]  /*7980*/  LOP3.LUT R5, R39, 0xffff0000, RZ, 0xc0, !PT ;  /* 0xffff000027057812 */ /* 0x000fe200078ec0ff */
[----:B------:R-:W-:Y:S01]  /*7990*/  FFMA R8, R27, R0, R8 ;  /* 0x000000001b087223 */ /* 0x000fe20000000008 */
[----:B------:R-:W-:Y:S01]  /*79a0*/  LOP3.LUT R0, R37, 0xffff0000, RZ, 0xc0, !PT ;  /* 0xffff000025007812 */ /* 0x000fe200078ec0ff */
[C---:B------:R-:W-:Y:S01]  /*79b0*/  FFMA R9, R27.reuse, R2, R9 ;  /* 0x000000021b097223 */ /* 0x040fe20000000009 */
[C---:B------:R-:W-:Y:S01]  /*79c0*/  SHF.L.U32 R2, R38.reuse, 0x10, RZ ;  /* 0x0000001026027819 */ /* 0x040fe200000006ff */
[----:B------:R-:W-:Y:S01]  /*79d0*/  FFMA R10, R27, R3, R10 ;  /* 0x000000031b0a7223 */ /* 0x000fe2000000000a */
[----:B------:R-:W-:Y:S01]  /*79e0*/  LOP3.LUT R3, R38, 0xffff0000, RZ, 0xc0, !PT ;  /* 0xffff000026037812 */ /* 0x000fe200078ec0ff */
[C---:B------:R-:W-:Y:S01]  /*79f0*/  FMUL R15, R24.reuse, R15 ;  /* 0x0000000f180f7220 */ /* 0x040fe20000400000 */
[----:B------:R-:W-:Y:S01]  /*7a00*/  F2FP.BF16.F32.PACK_AB R35, R11, R6 ;  /* 0x000000060b23723e */ /* 0x000fe200000010ff */
[C---:B------:R-:W-:Y:S01]  /*7a10*/  FMUL R14, R24.reuse, R18 ;  /* 0x00000012180e7220 */ /* 0x040fe20000400000 */
[----:B------:R-:W-:Y:S01]  /*7a20*/  FMUL R19, R24, R19 ;  /* 0x0000001318137220 */ /* 0x000fe20000400000 */
[C---:B------:R-:W-:Y:S01]  /*7a30*/  FFMA R15, R27.reuse, R0, R15 ;  /* 0x000000001b0f7223 */ /* 0x040fe2000000000f */
[----:B------:R-:W-:Y:S01]  /*7a40*/  FFMA R12, R27, R2, R12 ;  /* 0x000000021b0c7223 */ /* 0x000fe2000000000c */
[----:B------:R2:W-:Y:S01]  /*7a50*/  STSM.16.M88.4 [R66+0x1200], R32 ;  /* 0x0012002042007844 */ /* 0x0005e20000000200 */
[----:B------:R-:W-:Y:S01]  /*7a60*/  F2FP.BF16.F32.PACK_AB R8, R9, R8 ;  /* 0x000000080908723e */ /* 0x000fe200000010ff */
[----:B------:R-:W-:Y:S01]  /*7a70*/  FFMA R13, R27, R3, R13 ;  /* 0x000000031b0d7223 */ /* 0x000fe2000000000d */
[----:B------:R-:W-:Y:S01]  /*7a80*/  F2FP.BF16.F32.PACK_AB R9, R15, R10 ;  /* 0x0000000a0f09723e */ /* 0x000fe200000010ff */
[C---:B------:R-:W-:Y:S01]  /*7a90*/  FFMA R14, R27.reuse, R4, R14 ;  /* 0x000000041b0e7223 */ /* 0x040fe2000000000e */
[----:B------:R-:W-:Y:S01]  /*7aa0*/  FFMA R19, R27, R5, R19 ;  /* 0x000000051b137223 */ /* 0x000fe20000000013 */
[----:B------:R-:W-:Y:S02]  /*7ab0*/  MOV R0, UR50 ;  /* 0x0000003200007c02 */ /* 0x000fe40008000f00 */
[----:B------:R-:W-:Y:S02]  /*7ac0*/  F2FP.BF16.F32.PACK_AB R10, R13, R12 ;  /* 0x0000000c0d0a723e */ /* 0x000fe400000010ff */
[----:B------:R-:W-:Y:S02]  /*7ad0*/  F2FP.BF16.F32.PACK_AB R11, R19, R14 ;  /* 0x0000000e130b723e */ /* 0x000fe400000010ff */
[----:B------:R-:W-:Y:S02]  /*7ae0*/  @P0 LEA R0, R0, UR48, 0x3 ;  /* 0x0000003000000c11 */ /* 0x000fe4000f8e18ff */
[----:B------:R-:W-:Y:S01]  /*7af0*/  LEA R2, R68, UR48, 0x3 ;  /* 0x0000003044027c11 */ /* 0x000fe2000f8e18ff */
[----:B------:R2:W-:Y:S01]  /*7b00*/  STSM.16.M88.4 [R65+0x1200], R8 ;  /* 0x0012000841007844 */ /* 0x0005e20000000200 */
[----:B------:R-:W-:Y:S02]  /*7b10*/  @P0 IADD3 R0, PT, PT, R0, 0xa0, RZ ;  /* 0x000000a000000810 */ /* 0x000fe40007ffe0ff */
[----:B------:R-:W-:Y:S01]  /*7b20*/  @P0 SHF.L.U32 R3, R52, 0x1f, RZ ;  /* 0x0000001f34030819 */ /* 0x000fe200000006ff */
[----:B------:R-:W-:Y:S01]  /*7b30*/  @!PT LDS RZ, [RZ] ;  /* 0x00000000fffff984 */ /* 0x000fe20000000800 */
[----:B------:R-:W-:Y:S01]  /*7b40*/  @!PT LDS RZ, [RZ] ;  /* 0x00000000fffff984 */ /* 0x000fe20000000800 */
[----:B------:R-:W-:Y:S01]  /*7b50*/  @!PT LDS RZ, [RZ] ;  /* 0x00000000fffff984 */ /* 0x000fe20000000800 */
[----:B------:R-:W-:Y:S01]  /*7b60*/  @!PT LDS RZ, [RZ] ;  /* 0x00000000fffff984 */ /* 0x000fe20000000800 */
[----:B------:R4:W-:Y:S06]  /*7b70*/  MEMBAR.ALL.CTA ;  /* 0x0000000000007992 */ /* 0x0009ec0000008000 */
[----:B----4-:R-:W4:Y:S01]  /*7b80*/  FENCE.VIEW.ASYNC.S ;  /* 0x00000000000073c6 */ /* 0x010f220000000000 */
[----:B-1----:R-:W-:Y:S01]  /*7b90*/  @P0 PRMT R0, R72, 0x654, R0 ;  /* 0x0000065448000816 */ /* 0x002fe20000000000 */
[----:B----4-:R-:W-:Y:S06]  /*7ba0*/  BAR.SYNC.DEFER_BLOCKING 0x1, 0x80 ;  /* 0x0042000000007b1d */ /* 0x010fec0000010000 */
[----:B------:R-:W-:Y:S05]  /*7bb0*/  @P1 BRA `(.L_x_104) ;  /* 0x0000000000201947 */ /* 0x000fea0003800000 */
[----:B------:R-:W1:Y:S01]  /*7bc0*/  LDCU.64 UR6, c[0x0][0x348] ;  /* 0x00006900ff0677ac */ /* 0x000e620008000a00 */
[----:B------:R-:W-:Y:S02]  /*7bd0*/  UIADD3 UR40, UPT, UPT, UR48, 0x1200, URZ ;  /* 0x0000120030287890 */ /* 0x000fe4000fffe0ff */
[----:B------:R-:W-:Y:S02]  /*7be0*/  UIADD3 UR41, UPT, UPT, UR51, 0x20, URZ ;  /* 0x0000002033297890 */ /* 0x000fe4000fffe0ff */
[----:B-1----:R-:W-:Y:S04]  /*7bf0*/  UIADD3 UR4, UP0, UPT, UR6, 0x680, URZ ;  /* 0x0000068006047890 */ /* 0x002fe8000ff1e0ff */
[----:B------:R-:W-:Y:S09]  /*7c00*/  UIADD3.X UR5, UPT, UPT, URZ, UR7, URZ, UP0, !UPT ;  /* 0x00000007ff057290 */ /* 0x000ff200087fe4ff */
[----:B------:R1:W-:Y:S01]  /*7c10*/  UTMASTG.4D [UR40], [UR4] ;  /* 0x00000028040073b5 */ /* 0x0003e20008018000 */
[----:B------:R0:W-:Y:S01]  /*7c20*/  UTMACMDFLUSH ;  /* 0x00000000000079b7 */ /* 0x0001e20000000000 */
[----:B-1----:R-:W-:Y:S04]  /*7c30*/  DEPBAR.LE SB0, 0x1 ;  /* 0x000080400000791a */ /* 0x002fe80000000000 */
.L_x_104:
[----:B------:R-:W-:Y:S05]  /*7c40*/  BSYNC.RECONVERGENT B0 ;  /* 0x0000000000007941 */ /* 0x000fea0003800200 */
.L_x_103:
[----:B------:R-:W-:Y:S01]  /*7c50*/  BAR.SYNC.DEFER_BLOCKING 0x1, 0x80 ;  /* 0x0042000000007b1d */ /* 0x000fe20000010000 */
[----:B------:R-:W-:Y:S04]  /*7c60*/  UIADD3 UR4, UPT, UPT, UR50, 0x1, URZ ;  /* 0x0000000132047890 */ /* 0x000fe8000fffe0ff */
[----:B------:R-:W-:Y:S04]  /*7c70*/  UISETP.NE.AND UP0, UPT, UR4, 0x4, UPT ;  /* 0x000000040400788c */ /* 0x000fe8000bf05270 */
[----:B------:R-:W-:Y:S01]  /*7c80*/  USEL UR49, UR4, URZ, UP0 ;  /* 0x000000ff04317287 */ /* 0x000fe20008000000 */
[----:B------:R1:W-:Y:S01]  /*7c90*/  @P0 SYNCS.ARRIVE.TRANS64.RED.A1T0 RZ, [R0+URZ], RZ ;  /* 0x000000ff00ff09a7 */ /* 0x0003e200081004ff */
[----:B------:R-:W-:Y:S01]  /*7ca0*/  BSSY B1, `(.L_x_105) ;  /* 0x0000013000017945 */ /* 0x000fe20003800000 */
[----:B------:R-:W4:Y:S02]  /*7cb0*/  @P0 SYNCS.PHASECHK.TRANS64.TRYWAIT P1, [R2+URZ+0x80], R3 ;  /* 0x00008003020005a7 */ /* 0x000f2400080211ff */
[----:B----4-:R-:W-:Y:S01]  /*7cc0*/  @P0 SEL R70, RZ, 0x1, !P1 ;  /* 0x00000001ff460807 */ /* 0x010fe20004800000 */
[----:B-1----:R-:W-:Y:S06]  /*7cd0*/  @!P0 BRA `(.L_x_106) ;  /* 0x00000000003c8947 */ /* 0x002fec0003800000 */
[----:B------:R-:W-:Y:S01]  /*7ce0*/  ISETP.NE.U32.AND P0, PT, R71, 0x1, PT ;  /* 0x000000014700780c */ /* 0x000fe20003f05070 */
[----:B------:R-:W-:Y:S01]  /*7cf0*/  BSSY B0, `(.L_x_107) ;  /* 0x0000008000007945 */ /* 0x000fe20003800000 */
[----:B------:R-:W-:Y:S11]  /*7d00*/  ISETP.NE.AND P1, PT, R70, RZ, PT ;  /* 0x000000ff4600720c */ /* 0x000ff60003f25270 */
[----:B------:R-:W-:Y:S04]  /*7d10*/  @P0 IMAD R3, R68, 0x1000, R69 ;  /* 0x0000100044030824 */ /* 0x000fe800078e0245 */
[----:B------:R-:W-:Y:S01]  /*7d20*/  @P0 VIADD R0, R3, UR48 ;  /* 0x0000003003000c36 */ /* 0x000fe20008000000 */
[----:B------:R-:W-:Y:S06]  /*7d30*/  @P1 BRA `(.L_x_108) ;  /* 0x00000000000c1947 */ /* 0x000fec0003800000 */
[----:B------:R-:W-:Y:S04]  /*7d40*/  SHF.L.U32 R4, R52, 0x1f, RZ ;  /* 0x0000001f34047819 */ /* 0x000fe800000006ff */
[----:B------:R-:W1:Y:S02]  /*7d50*/  SYNCS.PHASECHK.TRANS64.TRYWAIT P1, [R2+URZ+0x80], R4 ;  /* 0x00008004020075a7 */ /* 0x000e6400080211ff */
[----:B-1----:R-:W-:Y:S05]  /*7d60*/  @!P1 BRA `(.L_x_109) ;  /* 0x0000001c00809947 */ /* 0x002fea0003800000 */
.L_x_108:
[----:B------:R-:W-:Y:S05]  /*7d70*/  BSYNC B0 ;  /* 0x0000000000007941 */ /* 0x000fea0003800000 */
.L_x_107:
[----:B------:R-:W-:Y:S01]  /*7d80*/  @P0 IADD3 R0, PT, PT, R61, R0, RZ ;  /* 0x000000003d000210 */ /* 0x000fe20007ffe0ff */
[----:B------:R-:W-:Y:S05]  /*7d90*/  @P0 WARPSYNC.ALL ;  /* 0x0000000000000948 */ /* 0x000fea0003800000 */
[----:B------:R4:W1:Y:S01]  /*7da0*/  @P0 LDSM.16.M88.4 R28, [R3+UR48+0x200] ;  /* 0x00020030031c083b */ /* 0x0008620008000200 */
[----:B------:R-:W-:Y:S03]  /*7db0*/  IADD3 R68, PT, PT, R68, 0x1, RZ ;  /* 0x0000000144447810 */ /* 0x000fe60007ffe0ff */
[----:B------:R4:W1:Y:S04]  /*7dc0*/  @P0 LDSM.16.M88.4 R36, [R0+0x200] ;  /* 0x000200000024083b */ /* 0x0008680000000200 */
.L_x_106:
[----:B------:R-:W-:Y:S05]  /*7dd0*/  BSYNC B1 ;  /* 0x0000000000017941 */ /* 0x000fea0003800000 */
.L_x_105:
[----:B----4-:R-:W-:Y:S05]  /*7de0*/  VIADD R0, R25, 0x40 ;  /* 0x0000004019007836 */ /* 0x010fea0000000000 */
[----:B------:R-:W-:Y:S04]  /*7df0*/  SHF.R.U32.HI R0, RZ, 0x15, R0 ;  /* 0x00000015ff007819 */ /* 0x000fe80000011600 */
[----:B------:R-:W-:Y:S11]  /*7e00*/  LOP3.LUT P0, RZ, R0, 0x3, R56, 0x48, !PT ;  /* 0x0000000300ff7812 */ /* 0x000ff60007804838 */
[----:B------:R-:W-:Y:S02]  /*7e10*/  @!UPT UIADD3 URZ, UPT, UPT, URZ, URZ, URZ ;  /* 0x000000fffffff290 */ /* 0x000fe4000fffe0ff */
[----:B------:R-:W-:Y:S05]  /*7e20*/  @!P0 BRA `(.L_x_110) ;  /* 0x0000000000408947 */ /* 0x000fea0003800000 */
[----:B------:R-:W4:Y:S01]  /*7e30*/  LDCU.64 UR8, c[0x4][0x70] ;  /* 0x01000e00ff0877ac */ /* 0x000f220008000a00 */
[----:B------:R-:W-:Y:S01]  /*7e40*/  MOV R3, 0x0 ;  /* 0x0000000000037802 */ /* 0x000fe20000000f00 */
[----:B------:R-:W-:Y:S02]  /*7e50*/  HFMA2 R12, -RZ, RZ, 0, 5.9604644775390625e-08 ;  /* 0x00000001ff0c7431 */ /* 0x000fe400000001ff */
[----:B--2---:R-:W-:Y:S02]  /*7e60*/  IMAD.MOV.U32 R8, RZ, RZ, 0x192 ;  /* 0x00000192ff087424 */ /* 0x004fe400078e00ff */
[----:B------:R-:W-:Y:S01]  /*7e70*/  IMAD.MOV.U32 R13, RZ, RZ, RZ ;  /* 0x000000ffff0d7224 */ /* 0x000fe200078e00ff */
[----:B------:R-:W2:Y:S01]  /*7e80*/  LDCU.64 UR6, c[0x4][0x78] ;  /* 0x01000f00ff0677ac */ /* 0x000ea20008000a00 */
[----:B-1----:R-:W1:Y:S01]  /*7e90*/  LDC.64 R2, c[0x4][R3] ;  /* 0x0100000003027b82 */ /* 0x002e620000000a00 */
[----:B------:R-:W5:Y:S01]  /*7ea0*/  LDCU.64 UR4, c[0x4][0x10] ;  /* 0x01000200ff0477ac */ /* 0x000f620008000a00 */
[----:B----4-:R-:W-:Y:S01]  /*7eb0*/  MOV R5, UR9 ;  /* 0x0000000900057c02 */ /* 0x010fe20008000f00 */
[----:B------:R-:W-:Y:S01]  /*7ec0*/  IMAD.U32 R4, RZ, RZ, UR8 ;  /* 0x00000008ff047e24 */ /* 0x000fe2000f8e00ff */
[----:B--2---:R-:W-:Y:S01]  /*7ed0*/  MOV R7, UR7 ;  /* 0x0000000700077c02 */ /* 0x004fe20008000f00 */
[----:B------:R-:W-:Y:S01]  /*7ee0*/  IMAD.U32 R6, RZ, RZ, UR6 ;  /* 0x00000006ff067e24 */ /* 0x000fe2000f8e00ff */
[----:B-----5:R-:W-:Y:S01]  /*7ef0*/  MOV R11, UR5 ;  /* 0x00000005000b7c02 */ /* 0x020fe20008000f00 */
[----:B------:R-:W-:Y:S02]  /*7f00*/  IMAD.U32 R10, RZ, RZ, UR4 ;  /* 0x00000004ff0a7e24 */ /* 0x000fe4000f8e00ff */
[----:B------:R-:W-:Y:S07]  /*7f10*/  LEPC R20, `(.L_x_110) ;  /* 0x000000001014794e */ /* 0x000fee0000000000 */
[----:B-1-3--:R-:W-:Y:S05]  /*7f20*/  CALL.ABS.NOINC R2 ;  /* 0x0000000002007343 */ /* 0x00afea0003c00000 */
.L_x_110:
[----:B-1----:R-:W-:Y:S01]  /*7f30*/  SHF.L.U32 R3, R28, 0x10, RZ ;  /* 0x000000101c037819 */ /* 0x002fe200000006ff */
[----:B------:R-:W-:Y:S05]  /*7f40*/  WARPSYNC.ALL ;  /* 0x0000000000007948 */ /* 0x000fea0003800000 */
[----:B------:R-:W-:Y:S01]  /*7f50*/  R2UR UR4, R25 ;  /* 0x00000000190472ca */ /* 0x000fe200000e0000 */
[----:B------:R-:W-:Y:S01]  /*7f60*/  BSSY.RECONVERGENT B0, `(.L_x_111) ;  /* 0x0000054000007945 */ /* 0x000fe20003800200 */
[C---:B------:R-:W-:Y:S02]  /*7f70*/  SHF.L.U32 R20, R29.reuse, 0x10, RZ ;  /* 0x000000101d147819 */ /* 0x040fe400000006ff */
[----:B------:R-:W-:Y:S02]  /*7f80*/  LOP3.LUT R21, R29, 0xffff0000, RZ, 0xc0, !PT ;  /* 0xffff00001d157812 */ /* 0x000fe400078ec0ff */
[----:B------:R-:W-:Y:S02]  /*7f90*/  ISETP.NE.AND P6, PT, R64, RZ, PT ;  /* 0x000000ff4000720c */ /* 0x000fe40003fc5270 */
[----:B------:R-:W-:Y:S02]  /*7fa0*/  ISETP.NE.AND P1, PT, R54, RZ, PT ;  /* 0x000000ff3600720c */ /* 0x000fe40003f25270 */
[----:B------:R-:W-:Y:S03]  /*7fb0*/  ISETP.NE.U32.OR P0, PT, R63, 0x1, !P6 ;  /* 0x000000013f00780c */ /* 0x000fe60007705470 */
[----:B--2---:R-:W1:Y:S02]  /*7fc0*/  LDTM.16dp256bit.x4 R4, tmem[UR4+0x40] ;  /* 0x00004004000479ee */ /* 0x004e640008120000 */
[----:B-1----:R-:W-:Y:S01]  /*7fd0*/  FMUL R0, R24, R4 ;  /* 0x0000000418007220 */ /* 0x002fe20000400000 */
[----:B------:R-:W-:Y:S01]  /*7fe0*/  LOP3.LUT R4, R28, 0xffff0000, RZ, 0xc0, !PT ;  /* 0xffff00001c047812 */ /* 0x000fe200078ec0ff */
[C---:B------:R-:W-:Y:S01]  /*7ff0*/  FMUL R2, R24.reuse, R5 ;  /* 0x0000000518027220 */ /* 0x040fe20000400000 */
[C---:B------:R-:W-:Y:S01]  /*8000*/  FMUL R7, R24.reuse, R7 ;  /* 0x0000000718077220 */ /* 0x040fe20000400000 */
[C---:B------:R-:W-:Y:S01]  /*8010*/  FFMA R0, R27.reuse, R3, R0 ;  /* 0x000000031b007223 */ /* 0x040fe20000000000 */
[C---:B------:R-:W-:Y:S01]  /*8020*/  FMUL R3, R24.reuse, R6 ;  /* 0x0000000618037220 */ /* 0x040fe20000400000 */
[C---:B------:R-:W-:Y:S01]  /*8030*/  FFMA R2, R27.reuse, R4, R2 ;  /* 0x000000041b027223 */ /* 0x040fe20000000002 */
[C---:B------:R-:W-:Y:S01]  /*8040*/  FMUL R4, R24.reuse, R8 ;  /* 0x0000000818047220 */ /* 0x040fe20000400000 */
[C---:B------:R-:W-:Y:S01]  /*8050*/  FMUL R8, R24.reuse, R12 ;  /* 0x0000000c18087220 */ /* 0x040fe20000400000 */
[----:B------:R-:W-:Y:S01]  /*8060*/  FMUL R12, R24, R16 ;  /* 0x00000010180c7220 */ /* 0x000fe20000400000 */
[----:B------:R-:W-:Y:S01]  /*8070*/  SHF.L.U32 R16, R30, 0x10, RZ ;  /* 0x000000101e107819 */ /* 0x000fe200000006ff */
[C---:B------:R-:W-:Y:S01]  /*8080*/  FFMA R3, R27.reuse, R20, R3 ;  /* 0x000000141b037223 */ /* 0x040fe20000000003 */
[----:B------:R-:W-:Y:S01]  /*8090*/  F2FP.BF16.F32.PACK_AB R32, R2, R0 ;  /* 0x000000000220723e */ /* 0x000fe200000010ff */
[C---:B------:R-:W-:Y:S01]  /*80a0*/  FFMA R7, R27.reuse, R21, R7 ;  /* 0x000000151b077223 */ /* 0x040fe20000000007 */
[----:B------:R-:W-:Y:S01]  /*80b0*/  LOP3.LUT R0, R30, 0xffff0000, RZ, 0xc0, !PT ;  /* 0xffff00001e007812 */ /* 0x000fe200078ec0ff */
[----:B------:R-:W-:Y:S01]  /*80c0*/  FFMA R4, R27, R16, R4 ;  /* 0x000000101b047223 */ /* 0x000fe20000000004 */
[C---:B------:R-:W-:Y:S01]  /*80d0*/  SHF.L.U32 R2, R31.reuse, 0x10, RZ ;  /* 0x000000101f027819 */ /* 0x040fe200000006ff */
[C---:B------:R-:W-:Y:S01]  /*80e0*/  FMUL R5, R24.reuse, R9 ;  /* 0x0000000918057220 */ /* 0x040fe20000400000 */
[----:B------:R-:W-:Y:S01]  /*80f0*/  LOP3.LUT R16, R31, 0xffff0000, RZ, 0xc0, !PT ;  /* 0xffff00001f107812 */ /* 0x000fe200078ec0ff */
[----:B------:R-:W-:Y:S01]  /*8100*/  FMUL R6, R24, R10 ;  /* 0x0000000a18067220 */ /* 0x000fe20000400000 */
[----:B------:R-:W-:Y:S01]  /*8110*/  F2FP.BF16.F32.PACK_AB R33, R7, R3 ;  /* 0x000000030721723e */ /* 0x000fe200000010ff */
[C---:B------:R-:W-:Y:S01]  /*8120*/  FFMA R5, R27.reuse, R0, R5 ;  /* 0x000000001b057223 */ /* 0x040fe20000000005 */
[C---:B------:R-:W-:Y:S01]  /*8130*/  SHF.L.U32 R0, R36.reuse, 0x10, RZ ;  /* 0x0000001024007819 */ /* 0x040fe200000006ff */
[----:B------:R-:W-:Y:S01]  /*8140*/  FFMA R6, R27, R2, R6 ;  /* 0x000000021b067223 */ /* 0x000fe20000000006 */
[----:B------:R-:W-:Y:S01]  /*8150*/  LOP3.LUT R2, R36, 0xffff0000, RZ, 0xc0, !PT ;  /* 0xffff000024027812 */ /* 0x000fe200078ec0ff */
[C---:B------:R-:W-:Y:S01]  /*8160*/  FMUL R11, R24.reuse, R11 ;  /* 0x0000000b180b7220 */ /* 0x040fe20000400000 */
[----:B------:R-:W-:Y:S01]  /*8170*/  SHF.L.U32 R3, R37, 0x10, RZ ;  /* 0x0000001025037819 */ /* 0x000fe200000006ff */
[C---:B------:R-:W-:Y:S01]  /*8180*/  FMUL R9, R24.reuse, R13 ;  /* 0x0000000d18097220 */ /* 0x040fe20000400000 */
        /* <DEDUP_REMOVED lines=14> */
[C---:B------:R-:W-:Y:S01]  /*8270*/  FMUL R14, R24.reuse, R18 ;  /* 0x00000012180e7220 */ /* 0x040fe20000400000 */
[----:B------:R-:W-:Y:S01]  /*8280*/  FFMA R15, R27, R0, R15 ;  /* 0x000000001b0f7223 */ /* 0x000fe2000000000f */
[----:B------:R-:W-:Y:S01]  /*8290*/  FMUL R19, R24, R19 ;  /* 0x0000001318137220 */ /* 0x000fe20000400000 */
[----:B------:R1:W-:Y:S01]  /*82a0*/  STSM.16.M88.4 [R66+0x2200], R32 ;  /* 0x0022002042007844 */ /* 0x0003e20000000200 */
[----:B------:R-:W-:Y:S01]  /*82b0*/  F2FP.BF16.F32.PACK_AB R8, R9, R8 ;  /* 0x000000080908723e */ /* 0x000fe200000010ff */
[----:B------:R-:W-:Y:S01]  /*82c0*/  FFMA R12, R27, R2, R12 ;  /* 0x000000021b0c7223 */ /* 0x000fe2000000000c */
[----:B------:R-:W-:Y:S01]  /*82d0*/  F2FP.BF16.F32.PACK_AB R9, R15, R10 ;  /* 0x0000000a0f09723e */ /* 0x000fe200000010ff */
[C---:B------:R-:W-:Y:S01]  /*82e0*/  FFMA R13, R27.reuse, R3, R13 ;  /* 0x000000031b0d7223 */ /* 0x040fe2000000000d */
        /* <DEDUP_REMOVED lines=15> */
[----:B--2---:R-:W2:Y:S01]  /*83e0*/  FENCE.VIEW.ASYNC.S ;  /* 0x00000000000073c6 */ /* 0x004ea20000000000 */
[----:B------:R-:W-:Y:S01]  /*83f0*/  @P0 PRMT R0, R72, 0x654, R0 ;  /* 0x0000065448000816 */ /* 0x000fe20000000000 */
[----:B--2---:R-:W-:Y:S06]  /*8400*/  BAR.SYNC.DEFER_BLOCKING 0x1, 0x80 ;  /* 0x0042000000007b1d */ /* 0x004fec0000010000 */
[----:B------:R-:W-:Y:S05]  /*8410*/  @P1 BRA `(.L_x_112) ;  /* 0x0000000000201947 */ /* 0x000fea0003800000 */
[----:B------:R-:W2:Y:S01]  /*8420*/  LDCU.64 UR6, c[0x0][0x348] ;  /* 0x00006900ff0677ac */ /* 0x000ea20008000a00 */
[----:B------:R-:W-:Y:S02]  /*8430*/  UIADD3 UR40, UPT, UPT, UR48, 0x2200, URZ ;  /* 0x0000220030287890 */ /* 0x000fe4000fffe0ff */
[----:B------:R-:W-:Y:S02]  /*8440*/  UIADD3 UR41, UPT, UPT, UR51, 0x40, URZ ;  /* 0x0000004033297890 */ /* 0x000fe4000fffe0ff */
[----:B--2---:R-:W-:Y:S04]  /*8450*/  UIADD3 UR4, UP0, UPT, UR6, 0x680, URZ ;  /* 0x0000068006047890 */ /* 0x004fe8000ff1e0ff */
[----:B------:R-:W-:Y:S09]  /*8460*/  UIADD3.X UR5, UPT, UPT, URZ, UR7, URZ, UP0, !UPT ;  /* 0x00000007ff057290 */ /* 0x000ff200087fe4ff */
[----:B------:R2:W-:Y:S01]  /*8470*/  UTMASTG.4D [UR40], [UR4] ;  /* 0x00000028040073b5 */ /* 0x0005e20008018000 */
[----:B------:R0:W-:Y:S01]  /*8480*/  UTMACMDFLUSH ;  /* 0x00000000000079b7 */ /* 0x0001e20000000000 */
[----:B--2---:R-:W-:Y:S04]  /*8490*/  DEPBAR.LE SB0, 0x1 ;  /* 0x000080400000791a */ /* 0x004fe80000000000 */
.L_x_112:
[----:B------:R-:W-:Y:S05]  /*84a0*/  BSYNC.RECONVERGENT B0 ;  /* 0x0000000000007941 */ /* 0x000fea0003800200 */
.L_x_111:
        /* <DEDUP_REMOVED lines=8> */
[----:B--2---:R-:W-:Y:S06]  /*8530*/  @!P0 BRA `(.L_x_114) ;  /* 0x0000000000388947 */ /* 0x004fec0003800000 */
[----:B------:R-:W-:Y:S01]  /*8540*/  ISETP.NE.U32.AND P0, PT, R71, 0x1, PT ;  /* 0x000000014700780c */ /* 0x000fe20003f05070 */
[----:B------:R-:W-:Y:S01]  /*8550*/  BSSY B0, `(.L_x_115) ;  /* 0x0000008000007945 */ /* 0x000fe20003800000 */
[----:B------:R-:W-:Y:S11]  /*8560*/  ISETP.NE.AND P1, PT, R70, RZ, PT ;  /* 0x000000ff4600720c */ /* 0x000ff60003f25270 */
[----:B------:R-:W-:Y:S04]  /*8570*/  @P0 IMAD R68, R68, 0x1000, R69 ;  /* 0x0000100044440824 */ /* 0x000fe800078e0245 */
[----:B------:R-:W-:Y:S01]  /*8580*/  @P0 VIADD R2, R68, UR48 ;  /* 0x0000003044020c36 */ /* 0x000fe20008000000 */
[----:B------:R-:W-:Y:S06]  /*8590*/  @P1 BRA `(.L_x_116) ;  /* 0x00000000000c1947 */ /* 0x000fec0003800000 */
[----:B------:R-:W-:Y:S04]  /*85a0*/  SHF.L.U32 R0, R52, 0x1f, RZ ;  /* 0x0000001f34007819 */ /* 0x000fe800000006ff */
[----:B------:R-:W2:Y:S02]  /*85b0*/  SYNCS.PHASECHK.TRANS64.TRYWAIT P1, [R3+URZ+0x80], R0 ;  /* 0x00008000030075a7 */ /* 0x000ea400080211ff */
[----:B--2---:R-:W-:Y:S05]  /*85c0*/  @!P1 BRA `(.L_x_117) ;  /* 0x00000014007c9947 */ /* 0x004fea0003800000 */
.L_x_116:
[----:B------:R-:W-:Y:S05]  /*85d0*/  BSYNC B0 ;  /* 0x0000000000007941 */ /* 0x000fea0003800000 */
.L_x_115:
[----:B------:R-:W-:Y:S01]  /*85e0*/  @P0 IADD3 R2, PT, PT, R61, R2, RZ ;  /* 0x000000023d020210 */ /* 0x000fe20007ffe0ff */
[----:B------:R-:W-:Y:S05]  /*85f0*/  @P0 WARPSYNC.ALL ;  /* 0x0000000000000948 */ /* 0x000fea0003800000 */
[----:B------:R4:W1:Y:S04]  /*8600*/  @P0 LDSM.16.M88.4 R28, [R68+UR48+0x200] ;  /* 0x00020030441c083b */ /* 0x0008680008000200 */
[----:B------:R4:W1:Y:S02]  /*8610*/  @P0 LDSM.16.M88.4 R36, [R2+0x200] ;  /* 0x000200000224083b */ /* 0x0008640000000200 */
.L_x_114:
[----:B------:R-:W-:Y:S05]  /*8620*/  BSYNC B1 ;  /* 0x0000000000017941 */ /* 0x000fea0003800000 */
.L_x_113:
[----:B--2---:R-:W-:Y:S05]  /*8630*/  VIADD R0, R25, 0x60 ;  /* 0x0000006019007836 */ /* 0x004fea0000000000 */
[----:B------:R-:W-:Y:S04]  /*8640*/  SHF.R.U32.HI R0, RZ, 0x15, R0 ;  /* 0x00000015ff007819 */ /* 0x000fe80000011600 */
[----:B------:R-:W-:Y:S11]  /*8650*/  LOP3.LUT P0, RZ, R0, 0x3, R56, 0x48, !PT ;  /* 0x0000000300ff7812 */ /* 0x000ff60007804838 */
[----:B------:R-:W-:Y:S02]  /*8660*/  @!UPT UIADD3 URZ, UPT, UPT, URZ, URZ, URZ ;  /* 0x000000fffffff290 */ /* 0x000fe4000fffe0ff */
[----:B------:R-:W-:Y:S05]  /*8670*/  @!P0 BRA `(.L_x_118) ;  /* 0x0000000000408947 */ /* 0x000fea0003800000 */
[----:B------:R-:W2:Y:S01]  /*8680*/  LDCU.64 UR8, c[0x4][0x70] ;  /* 0x01000e00ff0877ac */ /* 0x000ea20008000a00 */
[----:B------:R-:W-:Y:S01]  /*8690*/  MOV R3, 0x0 ;  /* 0x0000000000037802 */ /* 0x000fe20000000f00 */
[----:B------:R-:W-:Y:S02]  /*86a0*/  HFMA2 R12, -RZ, RZ, 0, 5.9604644775390625e-08 ;  /* 0x00000001ff0c7431 */ /* 0x000fe400000001ff */
[----:B-1----:R-:W-:Y:S02]  /*86b0*/  IMAD.MOV.U32 R8, RZ, RZ, 0x192 ;  /* 0x00000192ff087424 */ /* 0x002fe400078e00ff */
[----:B------:R-:W-:Y:S01]  /*86c0*/  IMAD.MOV.U32 R13, RZ, RZ, RZ ;  /* 0x000000ffff0d7224 */ /* 0x000fe200078e00ff */
[----:B------:R-:W1:Y:S01]  /*86d0*/  LDCU.64 UR6, c[0x4][0x78] ;  /* 0x01000f00ff0677ac */ /* 0x000e620008000a00 */
[----:B----4-:R-:W4:Y:S01]  /*86e0*/  LDC.64 R2, c[0x4][R3] ;  /* 0x0100000003027b82 */ /* 0x010f220000000a00 */
        /* <DEDUP_REMOVED lines=9> */
.L_x_118:
[----:B------:R-:W-:Y:S01]  /*8780*/  ISETP.NE.AND P0, PT, R54, RZ, PT ;  /* 0x000000ff3600720c */ /* 0x000fe20003f05270 */
[----:B------:R-:W-:Y:S05]  /*8790*/  WARPSYNC.ALL ;  /* 0x0000000000007948 */ /* 0x000fea0003800000 */
[----:B------:R-:W-:Y:S01]  /*87a0*/  R2UR UR4, R25 ;  /* 0x00000000190472ca */ /* 0x000fe200000e0000 */
[----:B------:R-:W2:Y:S01]  /*87b0*/  S2UR UR5, SR_CgaCtaId ;  /* 0x00000000000579c3 */ /* 0x000ea20000008800 */
[C---:B-1----:R-:W-:Y:S01]  /*87c0*/  SHF.L.U32 R3, R28.reuse, 0x10, RZ ;  /* 0x000000101c037819 */ /* 0x042fe200000006ff */
[----:B------:R-:W-:Y:S01]  /*87d0*/  BSSY.RECONVERGENT B0, `(.L_x_119) ;  /* 0x0000050000007945 */ /* 0x000fe20003800200 */
[----:B------:R-:W-:Y:S02]  /*87e0*/  LOP3.LUT R20, R28, 0xffff0000, RZ, 0xc0, !PT ;  /* 0xffff00001c147812 */ /* 0x000fe400078ec0ff */
[C---:B------:R-:W-:Y:S02]  /*87f0*/  SHF.L.U32 R21, R29.reuse, 0x10, RZ ;  /* 0x000000101d157819 */ /* 0x040fe400000006ff */
[----:B------:R-:W-:Y:S02]  /*8800*/  LOP3.LUT R25, R29, 0xffff0000, RZ, 0xc0, !PT ;  /* 0xffff00001d197812 */ /* 0x000fe400078ec0ff */
[C---:B------:R-:W-:Y:S02]  /*8810*/  SHF.L.U32 R26, R30.reuse, 0x10, RZ ;  /* 0x000000101e1a7819 */ /* 0x040fe400000006ff */
[----:B------:R-:W-:Y:S01]  /*8820*/  LOP3.LUT R28, R30, 0xffff0000, RZ, 0xc0, !PT ;  /* 0xffff00001e1c7812 */ /* 0x000fe200078ec0ff */
[----:B------:R-:W1:Y:S01]  /*8830*/  LDTM.16dp256bit.x4 R4, tmem[UR4+0x60] ;  /* 0x00006004000479ee */ /* 0x000e620008120000 */
[----:B------:R-:W-:Y:S01]  /*8840*/  R2UR UR4, R67 ;  /* 0x00000000430472ca */ /* 0x000fe200000e0000 */
[----:B------:R-:W-:Y:S01]  /*8850*/  NOP ;  /* 0x0000000000007918 */ /* 0x000fe20000000000 */
[C---:B------:R-:W-:Y:S02]  /*8860*/  SHF.L.U32 R29, R31.reuse, 0x10, RZ ;  /* 0x000000101f1d7819 */ /* 0x040fe400000006ff */
[----:B------:R-:W-:Y:S02]  /*8870*/  LOP3.LUT R30, R31, 0xffff0000, RZ, 0xc0, !PT ;  /* 0xffff00001f1e7812 */ /* 0x000fe400078ec0ff */
[C---:B------:R-:W-:Y:S02]  /*8880*/  SHF.L.U32 R31, R36.reuse, 0x10, RZ ;  /* 0x00000010241f7819 */ /* 0x040fe400000006ff */
[----:B------:R-:W-:Y:S02]  /*8890*/  LOP3.LUT R32, R36, 0xffff0000, RZ, 0xc0, !PT ;  /* 0xffff000024207812 */ /* 0x000fe400078ec0ff */
[C---:B------:R-:W-:Y:S02]  /*88a0*/  SHF.L.U32 R33, R37.reuse, 0x10, RZ ;  /* 0x0000001025217819 */ /* 0x040fe400000006ff */
[----:B------:R-:W-:Y:S01]  /*88b0*/  LOP3.LUT R34, R37, 0xffff0000, RZ, 0xc0, !PT ;  /* 0xffff000025227812 */ /* 0x000fe200078ec0ff */
[----:B------:R-:W-:Y:S01]  /*88c0*/  UIADD3 UR4, UPT, UPT, UR4, 0xf0, URZ ;  /* 0x000000f004047890 */ /* 0x000fe2000fffe0ff */
[C---:B------:R-:W-:Y:S02]  /*88d0*/  SHF.L.U32 R35, R38.reuse, 0x10, RZ ;  /* 0x0000001026237819 */ /* 0x040fe400000006ff */
[----:B------:R-:W-:Y:S02]  /*88e0*/  LOP3.LUT R36, R38, 0xffff0000, RZ, 0xc0, !PT ;  /* 0xffff000026247812 */ /* 0x000fe400078ec0ff */
[C---:B------:R-:W-:Y:S02]  /*88f0*/  SHF.L.U32 R37, R39.reuse, 0x10, RZ ;  /* 0x0000001027257819 */ /* 0x040fe400000006ff */
[----:B------:R-:W-:Y:S01]  /*8900*/  LOP3.LUT R38, R39, 0xffff0000, RZ, 0xc0, !PT ;  /* 0xffff000027267812 */ /* 0x000fe200078ec0ff */
[C---:B-1----:R-:W-:Y:S01]  /*8910*/  FMUL R0, R24.reuse, R4 ;  /* 0x0000000418007220 */ /* 0x042fe20000400000 */
[----:B--2---:R-:W-:Y:S01]  /*8920*/  UPRMT UR4, UR5, 0x654, UR4 ;  /* 0x0000065405047896 */ /* 0x004fe20008000004 */
[C---:B----4-:R-:W-:Y:S01]  /*8930*/  FMUL R2, R24.reuse, R5 ;  /* 0x0000000518027220 */ /* 0x050fe20000400000 */
[C---:B------:R-:W-:Y:S01]  /*8940*/  FMUL R7, R24.reuse, R7 ;  /* 0x0000000718077220 */ /* 0x040fe20000400000 */
[C---:B------:R-:W-:Y:S01]  /*8950*/  FFMA R0, R27.reuse, R3, R0 ;  /* 0x000000031b007223 */ /* 0x040fe20000000000 */
[C---:B------:R-:W-:Y:S01]  /*8960*/  FMUL R3, R24.reuse, R6 ;  /* 0x0000000618037220 */ /* 0x040fe20000400000 */
[C---:B------:R-:W-:Y:S01]  /*8970*/  FFMA R2, R27.reuse, R20, R2 ;  /* 0x000000141b027223 */ /* 0x040fe20000000002 */
[C---:B------:R-:W-:Y:S01]  /*8980*/  FMUL R4, R24.reuse, R8 ;  /* 0x0000000818047220 */ /* 0x040fe20000400000 */
[----:B------:R-:W-:Y:S01]  /*8990*/  FMUL R5, R24, R9 ;  /* 0x0000000918057220 */ /* 0x000fe20000400000 */
[C---:B------:R-:W-:Y:S01]  /*89a0*/  FFMA R3, R27.reuse, R21, R3 ;  /* 0x000000151b037223 */ /* 0x040fe20000000003 */
[----:B------:R-:W-:Y:S01]  /*89b0*/  SYNCS.ARRIVE.TRANS64.RED.A1T0 RZ, [UR4], RZ ;  /* 0x000000ffffff79a7 */ /* 0x000fe20008100404 */
[----:B------:R-:W-:Y:S01]  /*89c0*/  F2FP.BF16.F32.PACK_AB R68, R2, R0 ;  /* 0x000000000244723e */ /* 0x000fe200000010ff */
[C---:B------:R-:W-:Y:S01]  /*89d0*/  FFMA R7, R27.reuse, R25, R7 ;  /* 0x000000191b077223 */ /* 0x040fe20000000007 */
[C---:B------:R-:W-:Y:S01]  /*89e0*/  FFMA R4, R27.reuse, R26, R4 ;  /* 0x0000001a1b047223 */ /* 0x040fe20000000004 */
[C---:B------:R-:W-:Y:S01]  /*89f0*/  FFMA R5, R27.reuse, R28, R5 ;  /* 0x0000001c1b057223 */ /* 0x040fe20000000005 */
[C---:B------:R-:W-:Y:S01]  /*8a00*/  FMUL R6, R24.reuse, R10 ;  /* 0x0000000a18067220 */ /* 0x040fe20000400000 */
[C---:B------:R-:W-:Y:S01]  /*8a10*/  FMUL R11, R24.reuse, R11 ;  /* 0x0000000b180b7220 */ /* 0x040fe20000400000 */
[C---:B------:R-:W-:Y:S01]  /*8a20*/  FMUL R8, R24.reuse, R12 ;  /* 0x0000000c18087220 */ /* 0x040fe20000400000 */
[C---:B------:R-:W-:Y:S01]  /*8a30*/  FMUL R9, R24.reuse, R13 ;  /* 0x0000000d18097220 */ /* 0x040fe20000400000 */
[C---:B------:R-:W-:Y:S01]  /*8a40*/  FFMA R6, R27.reuse, R29, R6 ;  /* 0x0000001d1b067223 */ /* 0x040fe20000000006 */
        /* <DEDUP_REMOVED lines=10> */
[----:B------:R-:W-:Y:S01]  /*8af0*/  FMUL R19, R24, R19 ;  /* 0x0000001318137220 */ /* 0x000fe20000400000 */
[C---:B------:R-:W-:Y:S01]  /*8b00*/  FFMA R12, R27.reuse, R35, R12 ;  /* 0x000000231b0c7223 */ /* 0x040fe2000000000c */
[C---:B------:R-:W-:Y:S01]  /*8b10*/  FFMA R13, R27.reuse, R36, R13 ;  /* 0x000000241b0d7223 */ /* 0x040fe2000000000d */
[C---:B------:R-:W-:Y:S01]  /*8b20*/  FFMA R14, R27.reuse, R37, R14 ;  /* 0x000000251b0e7223 */ /* 0x040fe2000000000e */
[----:B------:R-:W-:Y:S01]  /*8b30*/  FFMA R19, R27, R38, R19 ;  /* 0x000000261b137223 */ /* 0x000fe20000000013 */
[----:B---3--:R-:W-:Y:S02]  /*8b40*/  F2FP.BF16.F32.PACK_AB R69, R7, R3 ;  /* 0x000000030745723e */ /* 0x008fe400000010ff */
[----:B------:R-:W-:Y:S02]  /*8b50*/  F2FP.BF16.F32.PACK_AB R70, R5, R4 ;  /* 0x000000040546723e */ /* 0x000fe400000010ff */
[----:B------:R-:W-:Y:S02]  /*8b60*/  F2FP.BF16.F32.PACK_AB R71, R11, R6 ;  /* 0x000000060b47723e */ /* 0x000fe400000010ff */
[----:B------:R-:W-:Y:S02]  /*8b70*/  F2FP.BF16.F32.PACK_AB R8, R9, R8 ;  /* 0x000000080908723e */ /* 0x000fe400000010ff */
        /* <DEDUP_REMOVED lines=21> */
.L_x_120:
[----:B------:R-:W-:Y:S05]  /*8cd0*/  BSYNC.RECONVERGENT B0 ;  /* 0x0000000000007941 */ /* 0x000fea0003800200 */
.L_x_119:
[----:B------:R-:W-:Y:S01]  /*8ce0*/  BAR.SYNC.DEFER_BLOCKING 0x1, 0x80 ;  /* 0x0042000000007b1d */ /* 0x000fe20000010000 */
[----:B------:R-:W-:Y:S01]  /*8cf0*/  UISETP.NE.AND UP0, UPT, UR53, -0x4, UPT ;  /* 0xfffffffc3500788c */ /* 0x000fe2000bf05270 */
[----:B------:R-:W-:Y:S08]  /*8d00*/  IADD3 R22, PT, PT, R22, 0x1, RZ ;  /* 0x0000000116167810 */ /* 0x000ff00007ffe0ff */
[----:B------:R-:W-:Y:S05]  /*8d10*/  BRA.U !UP0, `(.L_x_121) ;  /* 0x0000000108287547 */ /* 0x000fea000b800000 */
[----:B------:R-:W-:Y:S01]  /*8d20*/  ISETP.NE.AND P0, PT, R64, RZ, PT ;  /* 0x000000ff4000720c */ /* 0x000fe20003f05270 */
[----:B------:R-:W-:Y:S01]  /*8d30*/  IMAD.U32 R0, RZ, RZ, UR50 ;  /* 0x00000032ff007e24 */ /* 0x000fe2000f8e00ff */
[----:B------:R-:W-:Y:S02]  /*8d40*/  UIADD3 UR4, UPT, UPT, UR50, 0x1, URZ ;  /* 0x0000000132047890 */ /* 0x000fe4000fffe0ff */
[----:B------:R-:W-:Y:S02]  /*8d50*/  ISETP.NE.U32.OR P0, PT, R63, 0x1, !P0 ;  /* 0x000000013f00780c */ /* 0x000fe40004705470 */
[----:B------:R-:W-:Y:S04]  /*8d60*/  UISETP.NE.AND UP0, UPT, UR4, 0x4, UPT ;  /* 0x000000040400788c */ /* 0x000fe8000bf05270 */
[----:B------:R-:W-:Y:S07]  /*8d70*/  USEL UR50, UR4, URZ, UP0 ;  /* 0x000000ff04327287 */ /* 0x000fee0008000000 */
[----:B------:R-:W-:Y:S05]  /*8d80*/  @P0 LEA R0, R0, UR48, 0x3 ;  /* 0x0000003000000c11 */ /* 0x000fea000f8e18ff */
[----:B------:R-:W-:Y:S05]  /*8d90*/  @P0 VIADD R0, R0, 0xa0 ;  /* 0x000000a000000836 */ /* 0x000fea0000000000 */
[----:B------:R-:W-:Y:S04]  /*8da0*/  @P0 PRMT R0, R72, 0x654, R0 ;  /* 0x0000065448000816 */ /* 0x000fe80000000000 */
[----:B------:R2:W-:Y:S03]  /*8db0*/  @P0 SYNCS.ARRIVE.TRANS64.RED.A1T0 RZ, [R0+URZ], RZ ;  /* 0x000000ff00ff09a7 */ /* 0x0005e600081004ff */
.L_x_121:
[----:B------:R-:W-:Y:S01]  /*8dc0*/  R2UR UR5, R48 ;  /* 0x00000000300572ca */ /* 0x000fe200000e0000 */
[----:B------:R-:W-:Y:S01]  /*8dd0*/  UIADD3 UR53, UPT, UPT, UR53, 0x4, URZ ;  /* 0x0000000435357890 */ /* 0x000fe2000fffe0ff */
[----:B------:R-:W-:Y:S01]  /*8de0*/  R2UR UR4, R49 ;  /* 0x00000000310472ca */ /* 0x000fe200000e0000 */
[----:B------:R-:W-:Y:S01]  /*8df0*/  UMOV UR49, UR62 ;  /* 0x0000003e00317c82 */ /* 0x000fe20008000000 */
[----:B------:R-:W-:Y:S02]  /*8e00*/  LOP3.LUT P0, RZ, R46, 0x1, RZ, 0xc0, !PT ;  /* 0x000000012eff7812 */ /* 0x000fe4000780c0ff */
[----:B------:R-:W-:Y:S02]  /*8e10*/  ISETP.NE.AND P1, PT, R22, 0x2, PT ;  /* 0x000000021600780c */ /* 0x000fe40003f25270 */
[----:B------:R-:W-:Y:S02]  /*8e20*/  LOP3.LUT R50, R50, 0x1, RZ, 0x3c, !PT ;  /* 0x0000000132327812 */ /* 0x000fe400078e3cff */
[----:B--2---:R-:W-:Y:S02]  /*8e30*/  SEL R0, RZ, 0x1, P1 ;  /* 0x00000001ff007807 */ /* 0x004fe40000800000 */
[----:B------:R-:W-:Y:S01]  /*8e40*/  SEL R22, R22, RZ, P1 ;  /* 0x000000ff16167207 */ /* 0x000fe20000800000 */
[----:B------:R-:W-:Y:S01]  /*8e50*/  UIADD3 UR20, UPT, UPT, UR36, UR5, URZ ;  /* 0x0000000524147290 */ /* 0x000fe2000fffe0ff */
[----:B------:R-:W-:Y:S01]  /*8e60*/  LOP3.LUT R51, R51, R0, RZ, 0x3c, !PT ;  /* 0x0000000033337212 */ /* 0x000fe200078e3cff */
[----:B------:R-:W-:Y:S02]  /*8e70*/  UIADD3 UR24, UPT, UPT, UR37, UR4, URZ ;  /* 0x0000000425187290 */ /* 0x000fe4000fffe0ff */
[----:B------:R-:W-:Y:S10]  /*8e80*/  @P0 BRA `(.L_x_122) ;  /* 0xffffffc800f80947 */ /* 0x000ff4000383ffff */
[----:B------:R-:W-:-:S13]  /*8e90*/  R2UR UR4, R59 ;  /* 0x000000003b0472ca */ /* 0x000fda00000e0000 */
[----:B------:R-:W-:-:S09]  /*8ea0*/  UISETP.NE.AND UP0, UPT, UR4, URZ, UPT ;  /* 0x000000ff0400728c */ /* 0x000fd2000bf05270 */
[----:B------:R-:W-:Y:S05]  /*8eb0*/  BRA.U !UP0, `(.L_x_123) ;  /* 0x0000000108487547 */ /* 0x000fea000b800000 */
[----:B------:R-:W2:Y:S02]  /*8ec0*/  LDCU.64 UR4, c[0x0][0x890] ;  /* 0x00011200ff0477ac */ /* 0x000ea40008000a00 */
[----:B--2---:R-:W-:-:S04]  /*8ed0*/  UISETP.NE.U32.AND UP0, UPT, UR4, URZ, UPT ;  /* 0x000000ff0400728c */ /* 0x004fc8000bf05070 */
[----:B------:R-:W-:-:S09]  /*8ee0*/  UISETP.NE.AND.EX UP0, UPT, UR5, URZ, UPT, UP0 ;  /* 0x000000ff0500728c */ /* 0x000fd2000bf05300 */
[----:B------:R-:W-:Y:S05]  /*8ef0*/  BRA.U UP0, `(.L_x_124) ;  /* 0x00000001000c7547 */ /* 0x000fea000b800000 */
[----:B------:R-:W-:-:S13]  /*8f00*/  FSETP.NEU.AND P0, PT, R27, RZ, PT ;  /* 0x000000ff1b00720b */ /* 0x000fda0003f0d000 */
[----:B------:R-:W-:Y:S05]  /*8f10*/  @!P0 EXIT ;  /* 0x000000000000894d */ /* 0x000fea0003800000 */
[----:B------:R-:W-:Y:S05]  /*8f20*/  BRA `(.L_x_123) ;  /* 0x00000000002c7947 */ /* 0x000fea0003800000 */
.L_x_124:
[----:B------:R-:W-:Y:S01]  /*8f30*/  ISETP.NE.AND P0, PT, R62, RZ, PT ;  /* 0x000000ff3e00720c */ /* 0x000fe20003f05270 */
[----:B------:R-:W-:-:S12]  /*8f40*/  BSSY.RECONVERGENT B0, `(.L_x_123) ;  /* 0x0000009000007945 */ /* 0x000fd80003800200 */
[----:B------:R-:W-:Y:S05]  /*8f50*/  @P0 BRA `(.L_x_125) ;  /* 0x0000000000140947 */ /* 0x000fea0003800000 */
[----:B------:R-:W2:Y:S02]  /*8f60*/  LDCU.64 UR4, c[0x0][0x888] ;  /* 0x00011100ff0477ac */ /* 0x000ea40008000a00 */
[----:B--2---:R-:W-:-:S04]  /*8f70*/  ISETP.NE.U32.AND P0, PT, RZ, UR4, PT ;  /* 0x00000004ff007c0c */ /* 0x004fc8000bf05070 */
[----:B------:R-:W-:-:S13]  /*8f80*/  ISETP.NE.AND.EX P0, PT, RZ, UR5, PT, P0 ;  /* 0x00000005ff007c0c */ /* 0x000fda000bf05300 */
[----:B------:R-:W-:Y:S05]  /*8f90*/  @!P0 EXIT ;  /* 0x000000000000894d */ /* 0x000fea0003800000 */
[----:B------:R-:W-:Y:S05]  /*8fa0*/  BRA `(.L_x_126) ;  /* 0x0000000000087947 */ /* 0x000fea0003800000 */
.L_x_125:
[----:B------:R-:W-:-:S13]  /*8fb0*/  FSETP.NEU.AND P0, PT, R27, RZ, PT ;  /* 0x000000ff1b00720b */ /* 0x000fda0003f0d000 */
[----:B------:R-:W-:Y:S05]  /*8fc0*/  @!P0 EXIT ;  /* 0x000000000000894d */ /* 0x000fea0003800000 */
.L_x_126:
[----:B------:R-:W-:Y:S05]  /*8fd0*/  BSYNC.RECONVERGENT B0 ;  /* 0x0000000000007941 */ /* 0x000fea0003800200 */
.L_x_123:
[----:B------:R-:W2:Y:S01]  /*8fe0*/  S2UR UR5, SR_CgaCtaId ;  /* 0x00000000000579c3 */ /* 0x000ea20000008800 */
[----:B------:R-:W-:Y:S01]  /*8ff0*/  ULEA UR4, UR50, UR48, 0x3 ;  /* 0x0000003032047291 */ /* 0x000fe2000f8e18ff */
[----:B------:R-:W-:-:S04]  /*9000*/  DEPBAR.LE SB0, 0x0 ;  /* 0x000080000000791a */ /* 0x000fc80000000000 */
[----:B------:R-:W-:-:S04]  /*9010*/  UIADD3 UR4, UPT, UPT, UR4, 0xa0, URZ ;  /* 0x000000a004047890 */ /* 0x000fc8000fffe0ff */
[----:B--2---:R-:W-:-:S09]  /*9020*/  UPRMT UR4, UR5, 0x654, UR4 ;  /* 0x0000065405047896 */ /* 0x004fd20008000004 */
[----:B------:R-:W-:Y:S01]  /*9030*/  SYNCS.ARRIVE.TRANS64.RED.A1T0 RZ, [UR4], RZ ;  /* 0x000000ffffff79a7 */ /* 0x000fe20008100404 */
[----:B------:R-:W-:Y:S05]  /*9040*/  EXIT ;  /* 0x000000000000794d */ /* 0x000fea0003800000 */
.L_x_19:
[----:B------:R-:W-:Y:S07]  /*9050*/  MOV R0, UR41 ;  /* 0x0000002900007c02 */ /* 0x000fee0008000f00 */
.L_x_127:
[----:B-1----:R1:W3:Y:S02]  /*9060*/  SYNCS.PHASECHK.TRANS64.TRYWAIT P0, [R0+URZ+0x40], R4 ;  /* 0x00004004000075a7 */ /* 0x0022e400080011ff */
[----:B---3--:R-:W-:Y:S05]  /*9070*/  @!P0 NANOSLEEP.SYNCS 0x989680 ;  /* 0x009896800000895d */ /* 0x008fea0003900000 */
[----:B------:R-:W3:Y:S02]  /*9080*/  @!P0 SYNCS.PHASECHK.TRANS64 P0, [R0+URZ+0x40], R4 ;  /* 0x00004004000085a7 */ /* 0x000ee400080010ff */
[----:B---3--:R-:W-:Y:S05]  /*9090*/  @!P0 BRA `(.L_x_127) ;  /* 0xfffffffc00f08947 */ /* 0x008fea000383ffff */
[----:B------:R-:W-:Y:S05]  /*90a0*/  BRA `(.L_x_18) ;  /* 0xffffff8800a87947 */ /* 0x000fea000383ffff */
.L_x_25:
[----:B-1----:R-:W-:Y:S07]  /*90b0*/  MOV R0, UR33 ;  /* 0x0000002100007c02 */ /* 0x002fee0008000f00 */
.L_x_128:
[----:B-1----:R1:W2:Y:S02]  /*90c0*/  SYNCS.PHASECHK.TRANS64.TRYWAIT P0, [R0+URZ+0x40], R4 ;  /* 0x00004004000075a7 */ /* 0x0022a400080011ff */
[----:B--2---:R-:W-:Y:S05]  /*90d0*/  @!P0 NANOSLEEP.SYNCS 0x989680 ;  /* 0x009896800000895d */ /* 0x004fea0003900000 */
[----:B------:R-:W2:Y:S02]  /*90e0*/  @!P0 SYNCS.PHASECHK.TRANS64 P0, [R0+URZ+0x40], R4 ;  /* 0x00004004000085a7 */ /* 0x000ea400080010ff */
[----:B--2---:R-:W-:Y:S05]  /*90f0*/  @!P0 BRA `(.L_x_128) ;  /* 0xfffffffc00f08947 */ /* 0x004fea000383ffff */
[----:B------:R-:W-:Y:S05]  /*9100*/  BRA `(.L_x_24) ;  /* 0xffffff8c00e47947 */ /* 0x000fea000383ffff */
.L_x_29:
[----:B-1----:R-:W-:-:S07]  /*9110*/  MOV R0, UR31 ;  /* 0x0000001f00007c02 */ /* 0x002fce0008000f00 */
.L_x_129:
[----:B-1----:R1:W2:Y:S02]  /*9120*/  SYNCS.PHASECHK.TRANS64.TRYWAIT P0, [R0+URZ+0xd0], R3 ;  /* 0x0000d003000075a7 */ /* 0x0022a400080011ff */
[----:B--2---:R-:W-:Y:S05]  /*9130*/  @!P0 NANOSLEEP.SYNCS 0x989680 ;  /* 0x009896800000895d */ /* 0x004fea0003900000 */
[----:B------:R-:W2:Y:S02]  /*9140*/  @!P0 SYNCS.PHASECHK.TRANS64 P0, [R0+URZ+0xd0], R3 ;  /* 0x0000d003000085a7 */ /* 0x000ea400080010ff */
[----:B--2---:R-:W-:Y:S05]  /*9150*/  @!P0 BRA `(.L_x_129) ;  /* 0xfffffffc00f08947 */ /* 0x004fea000383ffff */
[----:B------:R-:W-:Y:S05]  /*9160*/  BRA `(.L_x_130) ;  /* 0xffffff9000bc7947 */ /* 0x000fea000383ffff */
.L_x_33:
[----:B------:R-:W-:-:S07]  /*9170*/  MOV R0, UR4 ;  /* 0x0000000400007c02 */ /* 0x000fce0008000f00 */
.L_x_131:
[----:B-1----:R1:W2:Y:S02]  /*9180*/  SYNCS.PHASECHK.TRANS64.TRYWAIT P0, [R0+URZ], R2 ;  /* 0x00000002000075a7 */ /* 0x0022a400080011ff */
[----:B--2---:R-:W-:Y:S05]  /*9190*/  @!P0 NANOSLEEP.SYNCS 0x989680 ;  /* 0x009896800000895d */ /* 0x004fea0003900000 */
[----:B------:R-:W2:Y:S02]  /*91a0*/  @!P0 SYNCS.PHASECHK.TRANS64 P0, [R0+URZ], R2 ;  /* 0x00000002000085a7 */ /* 0x000ea400080010ff */
[----:B--2---:R-:W-:Y:S05]  /*91b0*/  @!P0 BRA `(.L_x_131) ;  /* 0xfffffffc00f08947 */ /* 0x004fea000383ffff */
[----:B------:R-:W-:Y:S05]  /*91c0*/  BRA `(.L_x_132) ;  /* 0xffffff9800507947 */ /* 0x000fea000383ffff */
.L_x_34:
[----:B------:R-:W-:-:S07]  /*91d0*/  MOV R0, UR5 ;  /* 0x0000000500007c02 */ /* 0x000fce0008000f00 */
.L_x_133:
[----:B-1----:R1:W2:Y:S02]  /*91e0*/  SYNCS.PHASECHK.TRANS64.TRYWAIT P0, [R0+URZ], R2 ;  /* 0x00000002000075a7 */ /* 0x0022a400080011ff */
[----:B--2---:R-:W-:Y:S05]  /*91f0*/  @!P0 NANOSLEEP.SYNCS 0x989680 ;  /* 0x009896800000895d */ /* 0x004fea0003900000 */
[----:B------:R-:W2:Y:S02]  /*9200*/  @!P0 SYNCS.PHASECHK.TRANS64 P0, [R0+URZ], R2 ;  /* 0x00000002000085a7 */ /* 0x000ea400080010ff */
[----:B--2---:R-:W-:Y:S05]  /*9210*/  @!P0 BRA `(.L_x_133) ;  /* 0xfffffffc00f08947 */ /* 0x004fea000383ffff */
[----:B------:R-:W-:Y:S05]  /*9220*/  BRA `(.L_x_134) ;  /* 0xffffff9800607947 */ /* 0x000fea000383ffff */
.L_x_35:
[----:B------:R-:W-:-:S07]  /*9230*/  MOV R0, UR5 ;  /* 0x0000000500007c02 */ /* 0x000fce0008000f00 */
.L_x_135:
[----:B-1----:R1:W2:Y:S02]  /*9240*/  SYNCS.PHASECHK.TRANS64.TRYWAIT P0, [R0+URZ], R2 ;  /* 0x00000002000075a7 */ /* 0x0022a400080011ff */
[----:B--2---:R-:W-:Y:S05]  /*9250*/  @!P0 NANOSLEEP.SYNCS 0x989680 ;  /* 0x009896800000895d */ /* 0x004fea0003900000 */
[----:B------:R-:W2:Y:S02]  /*9260*/  @!P0 SYNCS.PHASECHK.TRANS64 P0, [R0+URZ], R2 ;  /* 0x00000002000085a7 */ /* 0x000ea400080010ff */
[----:B--2---:R-:W-:Y:S05]  /*9270*/  @!P0 BRA `(.L_x_135) ;  /* 0xfffffffc00f08947 */ /* 0x004fea000383ffff */
[----:B------:R-:W-:Y:S05]  /*9280*/  BRA `(.L_x_136) ;  /* 0xffffff9800707947 */ /* 0x000fea000383ffff */
.L_x_36:
[----:B------:R-:W-:-:S07]  /*9290*/  MOV R0, UR5 ;  /* 0x0000000500007c02 */ /* 0x000fce0008000f00 */
.L_x_137:
[----:B-1----:R1:W2:Y:S02]  /*92a0*/  SYNCS.PHASECHK.TRANS64.TRYWAIT P0, [R0+URZ], R2 ;  /* 0x00000002000075a7 */ /* 0x0022a400080011ff */
[----:B--2---:R-:W-:Y:S05]  /*92b0*/  @!P0 NANOSLEEP.SYNCS 0x989680 ;  /* 0x009896800000895d */ /* 0x004fea0003900000 */
[----:B------:R-:W2:Y:S02]  /*92c0*/  @!P0 SYNCS.PHASECHK.TRANS64 P0, [R0+URZ], R2 ;  /* 0x00000002000085a7 */ /* 0x000ea400080010ff */
[----:B--2---:R-:W-:Y:S05]  /*92d0*/  @!P0 BRA `(.L_x_137) ;  /* 0xfffffffc00f08947 */ /* 0x004fea000383ffff */
[----:B------:R-:W-:Y:S05]  /*92e0*/  BRA `(.L_x_138) ;  /* 0xffffff9800807947 */ /* 0x000fea000383ffff */
.L_x_37:
[----:B------:R-:W-:-:S07]  /*92f0*/  MOV R0, UR5 ;  /* 0x0000000500007c02 */ /* 0x000fce0008000f00 */
.L_x_139:
[----:B-1----:R1:W2:Y:S02]  /*9300*/  SYNCS.PHASECHK.TRANS64.TRYWAIT P0, [R0+URZ], R2 ;  /* 0x00000002000075a7 */ /* 0x0022a400080011ff */
[----:B--2---:R-:W-:Y:S05]  /*9310*/  @!P0 NANOSLEEP.SYNCS 0x989680 ;  /* 0x009896800000895d */ /* 0x004fea0003900000 */
[----:B------:R-:W2:Y:S02]  /*9320*/  @!P0 SYNCS.PHASECHK.TRANS64 P0, [R0+URZ], R2 ;  /* 0x00000002000085a7 */ /* 0x000ea400080010ff */
[----:B--2---:R-:W-:Y:S05]  /*9330*/  @!P0 BRA `(.L_x_139) ;  /* 0xfffffffc00f08947 */ /* 0x004fea000383ffff */
[----:B------:R-:W-:Y:S05]  /*9340*/  BRA `(.L_x_140) ;  /* 0xffffff9800907947 */ /* 0x000fea000383ffff */
.L_x_38:
[----:B------:R-:W-:-:S07]  /*9350*/  MOV R0, UR5 ;  /* 0x0000000500007c02 */ /* 0x000fce0008000f00 */
.L_x_141:
[----:B-1----:R1:W2:Y:S02]  /*9360*/  SYNCS.PHASECHK.TRANS64.TRYWAIT P0, [R0+URZ], R2 ;  /* 0x00000002000075a7 */ /* 0x0022a400080011ff */
[----:B--2---:R-:W-:Y:S05]  /*9370*/  @!P0 NANOSLEEP.SYNCS 0x989680 ;  /* 0x009896800000895d */ /* 0x004fea0003900000 */
[----:B------:R-:W2:Y:S02]  /*9380*/  @!P0 SYNCS.PHASECHK.TRANS64 P0, [R0+URZ], R2 ;  /* 0x00000002000085a7 */ /* 0x000ea400080010ff */
[----:B--2---:R-:W-:Y:S05]  /*9390*/  @!P0 BRA `(.L_x_141) ;  /* 0xfffffffc00f08947 */ /* 0x004fea000383ffff */
[----:B------:R-:W-:Y:S05]  /*93a0*/  BRA `(.L_x_142) ;  /* 0xffffff9800a07947 */ /* 0x000fea000383ffff */
.L_x_39:
[----:B------:R-:W-:-:S07]  /*93b0*/  MOV R0, UR5 ;  /* 0x0000000500007c02 */ /* 0x000fce0008000f00 */
.L_x_143:
[----:B-1----:R1:W2:Y:S02]  /*93c0*/  SYNCS.PHASECHK.TRANS64.TRYWAIT P0, [R0+URZ], R2 ;  /* 0x00000002000075a7 */ /* 0x0022a400080011ff */
[----:B--2---:R-:W-:Y:S05]  /*93d0*/  @!P0 NANOSLEEP.SYNCS 0x989680 ;  /* 0x009896800000895d */ /* 0x004fea0003900000 */
[----:B------:R-:W2:Y:S02]  /*93e0*/  @!P0 SYNCS.PHASECHK.TRANS64 P0, [R0+URZ], R2 ;  /* 0x00000002000085a7 */ /* 0x000ea400080010ff */
[----:B--2---:R-:W-:Y:S05]  /*93f0*/  @!P0 BRA `(.L_x_143) ;  /* 0xfffffffc00f08947 */ /* 0x004fea000383ffff */
[----:B------:R-:W-:Y:S05]  /*9400*/  BRA `(.L_x_144) ;  /* 0xffffff9800b07947 */ /* 0x000fea000383ffff */
.L_x_42:
[----:B------:R-:W-:-:S07]  /*9410*/  MOV R4, UR4 ;  /* 0x0000000400047c02 */ /* 0x000fce0008000f00 */
.L_x_145:
[----:B--2---:R2:W3:Y:S02]  /*9420*/  SYNCS.PHASECHK.TRANS64.TRYWAIT P1, [R4+URZ+0xd8], R6 ;  /* 0x0000d806040075a7 */ /* 0x0044e400080211ff */
[----:B---3--:R-:W-:Y:S05]  /*9430*/  @!P1 NANOSLEEP.SYNCS 0x989680 ;  /* 0x009896800000995d */ /* 0x008fea0003900000 */
[----:B------:R-:W3:Y:S02]  /*9440*/  @!P1 SYNCS.PHASECHK.TRANS64 P1, [R4+URZ+0xd8], R6 ;  /* 0x0000d806040095a7 */ /* 0x000ee400080210ff */
[----:B---3--:R-:W-:Y:S05]  /*9450*/  @!P1 BRA `(.L_x_145) ;  /* 0xfffffffc00f09947 */ /* 0x008fea000383ffff */
[----:B------:R-:W-:Y:S05]  /*9460*/  BRA `(.L_x_146) ;  /* 0xffffff9c00207947 */ /* 0x000fea000383ffff */
.L_x_43:
[----:B--2---:R-:W-:-:S07]  /*9470*/  MOV R4, UR4 ;  /* 0x0000000400047c02 */ /* 0x004fce0008000f00 */
.L_x_147:
[----:B--2---:R2:W3:Y:S02]  /*9480*/  SYNCS.PHASECHK.TRANS64.TRYWAIT P1, [R4+URZ+0xd0], R5 ;  /* 0x0000d005040075a7 */ /* 0x0044e400080211ff */
[----:B---3--:R-:W-:Y:S05]  /*9490*/  @!P1 NANOSLEEP.SYNCS 0x989680 ;  /* 0x009896800000995d */ /* 0x008fea0003900000 */
[----:B------:R-:W3:Y:S02]  /*94a0*/  @!P1 SYNCS.PHASECHK.TRANS64 P1, [R4+URZ+0xd0], R5 ;  /* 0x0000d005040095a7 */ /* 0x000ee400080210ff */
[----:B---3--:R-:W-:Y:S05]  /*94b0*/  @!P1 BRA `(.L_x_147) ;  /* 0xfffffffc00f09947 */ /* 0x008fea000383ffff */
[----:B------:R-:W-:Y:S05]  /*94c0*/  BRA `(.L_x_148) ;  /* 0xffffff9c00287947 */ /* 0x000fea000383ffff */
.L_x_51:
[----:B------:R-:W-:-:S07]  /*94d0*/  MOV R0, UR21 ;  /* 0x0000001500007c02 */ /* 0x000fce0008000f00 */
.L_x_149:
[----:B--2---:R2:W3:Y:S02]  /*94e0*/  SYNCS.PHASECHK.TRANS64.TRYWAIT P0, [R0+URZ+0xd0], R2 ;  /* 0x0000d002000075a7 */ /* 0x0044e400080011ff */
[----:B---3--:R-:W-:Y:S05]  /*94f0*/  @!P0 NANOSLEEP.SYNCS 0x989680 ;  /* 0x009896800000895d */ /* 0x008fea0003900000 */
[----:B------:R-:W3:Y:S02]  /*9500*/  @!P0 SYNCS.PHASECHK.TRANS64 P0, [R0+URZ+0xd0], R2 ;  /* 0x0000d002000085a7 */ /* 0x000ee400080010ff */
[----:B---3--:R-:W-:Y:S05]  /*9510*/  @!P0 BRA `(.L_x_149) ;  /* 0xfffffffc00f08947 */ /* 0x008fea000383ffff */
[----:B------:R-:W-:Y:S05]  /*9520*/  BRA `(.L_x_150) ;  /* 0xffffffa000ac7947 */ /* 0x000fea000383ffff */
.L_x_52:
[----:B------:R-:W-:-:S07]  /*9530*/  MOV R0, UR25 ;  /* 0x0000001900007c02 */ /* 0x000fce0008000f00 */
.L_x_151:
[----:B--2---:R2:W3:Y:S02]  /*9540*/  SYNCS.PHASECHK.TRANS64.TRYWAIT P0, [R0+URZ+0xf0], R2 ;  /* 0x0000f002000075a7 */ /* 0x0044e400080011ff */
[----:B---3--:R-:W-:Y:S05]  /*9550*/  @!P0 NANOSLEEP.SYNCS 0x989680 ;  /* 0x009896800000895d */ /* 0x008fea0003900000 */
[----:B------:R-:W3:Y:S02]  /*9560*/  @!P0 SYNCS.PHASECHK.TRANS64 P0, [R0+URZ+0xf0], R2 ;  /* 0x0000f002000085a7 */ /* 0x000ee400080010ff */
[----:B---3--:R-:W-:Y:S05]  /*9570*/  @!P0 BRA `(.L_x_151) ;  /* 0xfffffffc00f08947 */ /* 0x008fea000383ffff */
[----:B------:R-:W-:Y:S05]  /*9580*/  BRA `(.L_x_152) ;  /* 0xffffffa000c47947 */ /* 0x000fea000383ffff */
.L_x_55:
[----:B--2---:R-:W-:Y:S07]  /*9590*/  MOV R0, UR17 ;  /* 0x0000001100007c02 */ /* 0x004fee0008000f00 */
.L_x_153:
[----:B--2---:R2:W3:Y:S02]  /*95a0*/  SYNCS.PHASECHK.TRANS64.TRYWAIT P0, [R0+URZ], R3 ;  /* 0x00000003000075a7 */ /* 0x0044e400080011ff */
[----:B---3--:R-:W-:Y:S05]  /*95b0*/  @!P0 NANOSLEEP.SYNCS 0x989680 ;  /* 0x009896800000895d */ /* 0x008fea0003900000 */
[----:B------:R-:W3:Y:S02]  /*95c0*/  @!P0 SYNCS.PHASECHK.TRANS64 P0, [R0+URZ], R3 ;  /* 0x00000003000085a7 */ /* 0x000ee400080010ff */
[----:B---3--:R-:W-:Y:S05]  /*95d0*/  @!P0 BRA `(.L_x_153) ;  /* 0xfffffffc00f08947 */ /* 0x008fea000383ffff */
[----:B------:R-:W-:Y:S05]  /*95e0*/  BRA `(.L_x_54) ;  /* 0xffffffa000f47947 */ /* 0x000fea000383ffff */
.L_x_58:
[----:B------:R-:W-:-:S07]  /*95f0*/  MOV R0, UR4 ;  /* 0x0000000400007c02 */ /* 0x000fce0008000f00 */
.L_x_154:
[----:B--2---:R2:W4:Y:S02]  /*9600*/  SYNCS.PHASECHK.TRANS64.TRYWAIT P0, [R0+URZ], R2 ;  /* 0x00000002000075a7 */ /* 0x00452400080011ff */
[----:B----4-:R-:W-:Y:S05]  /*9610*/  @!P0 NANOSLEEP.SYNCS 0x989680 ;  /* 0x009896800000895d */ /* 0x010fea0003900000 */
[----:B------:R-:W4:Y:S02]  /*9620*/  @!P0 SYNCS.PHASECHK.TRANS64 P0, [R0+URZ], R2 ;  /* 0x00000002000085a7 */ /* 0x000f2400080010ff */
[----:B----4-:R-:W-:Y:S05]  /*9630*/  @!P0 BRA `(.L_x_154) ;  /* 0xfffffffc00f08947 */ /* 0x010fea000383ffff */
[----:B------:R-:W-:Y:S05]  /*9640*/  BRA `(.L_x_155) ;  /* 0xffffffa400e87947 */ /* 0x000fea000383ffff */
.L_x_59:
[----:B------:R-:W-:-:S07]  /*9650*/  MOV R0, UR4 ;  /* 0x0000000400007c02 */ /* 0x000fce0008000f00 */
.L_x_156:
[----:B--2---:R2:W3:Y:S02]  /*9660*/  SYNCS.PHASECHK.TRANS64.TRYWAIT P0, [R0+URZ], R2 ;  /* 0x00000002000075a7 */ /* 0x0044e400080011ff */
[----:B---3--:R-:W-:Y:S05]  /*9670*/  @!P0 NANOSLEEP.SYNCS 0x989680 ;  /* 0x009896800000895d */ /* 0x008fea0003900000 */
[----:B------:R-:W3:Y:S02]  /*9680*/  @!P0 SYNCS.PHASECHK.TRANS64 P0, [R0+URZ], R2 ;  /* 0x00000002000085a7 */ /* 0x000ee400080010ff */
[----:B---3--:R-:W-:Y:S05]  /*9690*/  @!P0 BRA `(.L_x_156) ;  /* 0xfffffffc00f08947 */ /* 0x008fea000383ffff */
[----:B------:R-:W-:Y:S05]  /*96a0*/  BRA `(.L_x_157) ;  /* 0xffffffa400f47947 */ /* 0x000fea000383ffff */
.L_x_64:
[----:B------:R-:W-:Y:S07]  /*96b0*/  MOV R0, UR31 ;  /* 0x0000001f00007c02 */ /* 0x000fee0008000f00 */
.L_x_158:
[----:B-1----:R1:W2:Y:S02]  /*96c0*/  SYNCS.PHASECHK.TRANS64.TRYWAIT P0, [R0+URZ+0xd0], R3 ;  /* 0x0000d003000075a7 */ /* 0x0022a400080011ff */
[----:B--2---:R-:W-:Y:S05]  /*96d0*/  @!P0 NANOSLEEP.SYNCS 0x989680 ;  /* 0x009896800000895d */ /* 0x004fea0003900000 */
[----:B------:R-:W2:Y:S02]  /*96e0*/  @!P0 SYNCS.PHASECHK.TRANS64 P0, [R0+URZ+0xd0], R3 ;  /* 0x0000d003000085a7 */ /* 0x000ea400080010ff */
[----:B--2---:R-:W-:Y:S05]  /*96f0*/  @!P0 BRA `(.L_x_158) ;  /* 0xfffffffc00f08947 */ /* 0x004fea000383ffff */
[----:B------:R-:W-:Y:S05]  /*9700*/  BRA `(.L_x_159) ;  /* 0xffffffac00987947 */ /* 0x000fea000383ffff */
.L_x_67:
[----:B------:R-:W-:Y:S07]  /*9710*/  MOV R3, UR31 ;  /* 0x0000001f00037c02 */ /* 0x000fee0008000f00 */
.L_x_160:
[----:B-1----:R1:W2:Y:S02]  /*9720*/  SYNCS.PHASECHK.TRANS64.TRYWAIT P1, [R3+URZ+0xc8], R8 ;  /* 0x0000c808030075a7 */ /* 0x0022a400080211ff */
[----:B--2---:R-:W-:Y:S05]  /*9730*/  @!P1 NANOSLEEP.SYNCS 0x989680 ;  /* 0x009896800000995d */ /* 0x004fea0003900000 */
[----:B------:R-:W2:Y:S02]  /*9740*/  @!P1 SYNCS.PHASECHK.TRANS64 P1, [R3+URZ+0xc8], R8 ;  /* 0x0000c808030095a7 */ /* 0x000ea400080210ff */
[----:B--2---:R-:W-:Y:S05]  /*9750*/  @!P1 BRA `(.L_x_160) ;  /* 0xfffffffc00f09947 */ /* 0x004fea000383ffff */
[----:B------:R-:W-:Y:S05]  /*9760*/  BRA `(.L_x_66) ;  /* 0xffffffb000f07947 */ /* 0x000fea000383ffff */
.L_x_70:
[----:B------:R-:W-:Y:S07]  /*9770*/  MOV R0, UR31 ;  /* 0x0000001f00007c02 */ /* 0x000fee0008000f00 */
.L_x_161:
[----:B-1----:R1:W2:Y:S02]  /*9780*/  SYNCS.PHASECHK.TRANS64.TRYWAIT P1, [R0+URZ+0xa0], R8 ;  /* 0x0000a008000075a7 */ /* 0x0022a400080211ff */
[----:B--2---:R-:W-:Y:S05]  /*9790*/  @!P1 NANOSLEEP.SYNCS 0x989680 ;  /* 0x009896800000995d */ /* 0x004fea0003900000 */
[----:B------:R-:W2:Y:S02]  /*97a0*/  @!P1 SYNCS.PHASECHK.TRANS64 P1, [R0+URZ+0xa0], R8 ;  /* 0x0000a008000095a7 */ /* 0x000ea400080210ff */
[----:B--2---:R-:W-:Y:S05]  /*97b0*/  @!P1 BRA `(.L_x_161) ;  /* 0xfffffffc00f09947 */ /* 0x004fea000383ffff */
[----:B------:R-:W-:Y:S05]  /*97c0*/  BRA `(.L_x_162) ;  /* 0xffffffb800107947 */ /* 0x000fea000383ffff */
.L_x_71:
[----:B------:R-:W-:Y:S07]  /*97d0*/  MOV R0, UR31 ;  /* 0x0000001f00007c02 */ /* 0x000fee0008000f00 */
.L_x_163:
[----:B-1----:R1:W2:Y:S02]  /*97e0*/  SYNCS.PHASECHK.TRANS64.TRYWAIT P1, [R0+URZ+0xa8], R8 ;  /* 0x0000a808000075a7 */ /* 0x0022a400080211ff */
[----:B--2---:R-:W-:Y:S05]  /*97f0*/  @!P1 NANOSLEEP.SYNCS 0x989680 ;  /* 0x009896800000995d */ /* 0x004fea0003900000 */
[----:B------:R-:W2:Y:S02]  /*9800*/  @!P1 SYNCS.PHASECHK.TRANS64 P1, [R0+URZ+0xa8], R8 ;  /* 0x0000a808000095a7 */ /* 0x000ea400080210ff */
[----:B--2---:R-:W-:Y:S05]  /*9810*/  @!P1 BRA `(.L_x_163) ;  /* 0xfffffffc00f09947 */ /* 0x004fea000383ffff */
[----:B------:R-:W-:Y:S05]  /*9820*/  BRA `(.L_x_164) ;  /* 0xffffffb800487947 */ /* 0x000fea000383ffff */
.L_x_72:
[----:B------:R-:W-:Y:S07]  /*9830*/  MOV R0, UR31 ;  /* 0x0000001f00007c02 */ /* 0x000fee0008000f00 */
.L_x_165:
[----:B-1----:R1:W2:Y:S02]  /*9840*/  SYNCS.PHASECHK.TRANS64.TRYWAIT P1, [R0+URZ+0xb0], R8 ;  /* 0x0000b008000075a7 */ /* 0x0022a400080211ff */
[----:B--2---:R-:W-:Y:S05]  /*9850*/  @!P1 NANOSLEEP.SYNCS 0x989680 ;  /* 0x009896800000995d */ /* 0x004fea0003900000 */
[----:B------:R-:W2:Y:S02]  /*9860*/  @!P1 SYNCS.PHASECHK.TRANS64 P1, [R0+URZ+0xb0], R8 ;  /* 0x0000b008000095a7 */ /* 0x000ea400080210ff */
[----:B--2---:R-:W-:Y:S05]  /*9870*/  @!P1 BRA `(.L_x_165) ;  /* 0xfffffffc00f09947 */ /* 0x004fea000383ffff */
[----:B------:R-:W-:Y:S05]  /*9880*/  BRA `(.L_x_166) ;  /* 0xffffffb800907947 */ /* 0x000fea000383ffff */
.L_x_73:
[----:B------:R-:W-:Y:S07]  /*9890*/  MOV R0, UR31 ;  /* 0x0000001f00007c02 */ /* 0x000fee0008000f00 */
.L_x_167:
[----:B-1----:R1:W2:Y:S02]  /*98a0*/  SYNCS.PHASECHK.TRANS64.TRYWAIT P0, [R0+URZ+0xb8], R8 ;  /* 0x0000b808000075a7 */ /* 0x0022a400080011ff */
[----:B--2---:R-:W-:Y:S05]  /*98b0*/  @!P0 NANOSLEEP.SYNCS 0x989680 ;  /* 0x009896800000895d */ /* 0x004fea0003900000 */
[----:B------:R-:W2:Y:S02]  /*98c0*/  @!P0 SYNCS.PHASECHK.TRANS64 P0, [R0+URZ+0xb8], R8 ;  /* 0x0000b808000085a7 */ /* 0x000ea400080010ff */
[----:B--2---:R-:W-:Y:S05]  /*98d0*/  @!P0 BRA `(.L_x_167) ;  /* 0xfffffffc00f08947 */ /* 0x004fea000383ffff */
[----:B------:R-:W-:Y:S05]  /*98e0*/  BRA `(.L_x_168) ;  /* 0xffffffb800e47947 */ /* 0x000fea000383ffff */
.L_x_75:
[----:B------:R-:W-:-:S07]  /*98f0*/  MOV R0, UR31 ;  /* 0x0000001f00007c02 */ /* 0x000fce0008000f00 */
.L_x_169:
[----:B-1----:R1:W2:Y:S02]  /*9900*/  SYNCS.PHASECHK.TRANS64.TRYWAIT P0, [R0+URZ+0xa0], R2 ;  /* 0x0000a002000075a7 */ /* 0x0022a400080011ff */
[----:B--2---:R-:W-:Y:S05]  /*9910*/  @!P0 NANOSLEEP.SYNCS 0x989680 ;  /* 0x009896800000895d */ /* 0x004fea0003900000 */
[----:B------:R-:W2:Y:S02]  /*9920*/  @!P0 SYNCS.PHASECHK.TRANS64 P0, [R0+URZ+0xa0], R2 ;  /* 0x0000a002000085a7 */ /* 0x000ea400080010ff */
[----:B--2---:R-:W-:Y:S05]  /*9930*/  @!P0 BRA `(.L_x_169) ;  /* 0xfffffffc00f08947 */ /* 0x004fea000383ffff */
[----:B------:R-:W-:Y:S05]  /*9940*/  BRA `(.L_x_170) ;  /* 0xffffffbc004c7947 */ /* 0x000fea000383ffff */
.L_x_76:
[----:B-1----:R-:W-:-:S07]  /*9950*/  MOV R0, UR31 ;  /* 0x0000001f00007c02 */ /* 0x002fce0008000f00 */
.L_x_171:
[----:B-1----:R1:W2:Y:S02]  /*9960*/  SYNCS.PHASECHK.TRANS64.TRYWAIT P0, [R0+URZ+0xa8], R2 ;  /* 0x0000a802000075a7 */ /* 0x0022a400080011ff */
[----:B--2---:R-:W-:Y:S05]  /*9970*/  @!P0 NANOSLEEP.SYNCS 0x989680 ;  /* 0x009896800000895d */ /* 0x004fea0003900000 */
[----:B------:R-:W2:Y:S02]  /*9980*/  @!P0 SYNCS.PHASECHK.TRANS64 P0, [R0+URZ+0xa8], R2 ;  /* 0x0000a802000085a7 */ /* 0x000ea400080010ff */
[----:B--2---:R-:W-:Y:S05]  /*9990*/  @!P0 BRA `(.L_x_171) ;  /* 0xfffffffc00f08947 */ /* 0x004fea000383ffff */
[----:B------:R-:W-:Y:S05]  /*99a0*/  BRA `(.L_x_172) ;  /* 0xffffffbc003c7947 */ /* 0x000fea000383ffff */
.L_x_77:
[----:B-1----:R-:W-:-:S07]  /*99b0*/  MOV R0, UR31 ;  /* 0x0000001f00007c02 */ /* 0x002fce0008000f00 */
.L_x_173:
[----:B-1----:R1:W2:Y:S02]  /*99c0*/  SYNCS.PHASECHK.TRANS64.TRYWAIT P0, [R0+URZ+0xb0], R2 ;  /* 0x0000b002000075a7 */ /* 0x0022a400080011ff */
[----:B--2---:R-:W-:Y:S05]  /*99d0*/  @!P0 NANOSLEEP.SYNCS 0x989680 ;  /* 0x009896800000895d */ /* 0x004fea0003900000 */
[----:B------:R-:W2:Y:S02]  /*99e0*/  @!P0 SYNCS.PHASECHK.TRANS64 P0, [R0+URZ+0xb0], R2 ;  /* 0x0000b002000085a7 */ /* 0x000ea400080010ff */
[----:B--2---:R-:W-:Y:S05]  /*99f0*/  @!P0 BRA `(.L_x_173) ;  /* 0xfffffffc00f08947 */ /* 0x004fea000383ffff */
[----:B------:R-:W-:Y:S05]  /*9a00*/  BRA `(.L_x_174) ;  /* 0xffffffbc002c7947 */ /* 0x000fea000383ffff */
.L_x_79:
[----:B------:R-:W-:Y:S07]  /*9a10*/  MOV R0, UR48 ;  /* 0x0000003000007c02 */ /* 0x000fee0008000f00 */
.L_x_175:
[----:B-1----:R1:W2:Y:S02]  /*9a20*/  SYNCS.PHASECHK.TRANS64.TRYWAIT P0, [R0+URZ+0xd0], R2 ;  /* 0x0000d002000075a7 */ /* 0x0022a400080011ff */
[----:B--2---:R-:W-:Y:S05]  /*9a30*/  @!P0 NANOSLEEP.SYNCS 0x989680 ;  /* 0x009896800000895d */ /* 0x004fea0003900000 */
[----:B------:R-:W2:Y:S02]  /*9a40*/  @!P0 SYNCS.PHASECHK.TRANS64 P0, [R0+URZ+0xd0], R2 ;  /* 0x0000d002000085a7 */ /* 0x000ea400080010ff */
[----:B--2---:R-:W-:Y:S05]  /*9a50*/  @!P0 BRA `(.L_x_175) ;  /* 0xfffffffc00f08947 */ /* 0x004fea000383ffff */
[----:B------:R-:W-:Y:S05]  /*9a60*/  BRA `(.L_x_176) ;  /* 0xffffffc0000c7947 */ /* 0x000fea000383ffff */
.L_x_90:
[----:B-1----:R-:W-:Y:S04]  /*9a70*/  MOV R2, UR48 ;  /* 0x0000003000027c02 */ /* 0x002fe80008000f00 */
[----:B------:R1:W3:Y:S03]  /*9a80*/  SYNCS.PHASECHK.TRANS64.TRYWAIT P1, [R2+URZ+0x80], R3 ;  /* 0x00008003020075a7 */ /* 0x0002e600080211ff */
[----:B---3--:R-:W-:Y:S05]  /*9a90*/  @!P1 NANOSLEEP.SYNCS 0x989680 ;  /* 0x009896800000995d */ /* 0x008fea0003900000 */
[----:B------:R-:W3:Y:S02]  /*9aa0*/  @!P1 SYNCS.PHASECHK.TRANS64 P1, [R2+URZ+0x80], R3 ;  /* 0x00008003020095a7 */ /* 0x000ee400080210ff */
[----:B---3--:R-:W-:Y:S05]  /*9ab0*/  @!P1 BRA `(.L_x_90) ;  /* 0xfffffffc00ec9947 */ /* 0x008fea000383ffff */
[----:B------:R-:W-:Y:S05]  /*9ac0*/  BRA `(.L_x_89) ;  /* 0xffffffd000587947 */ /* 0x000fea000383ffff */
.L_x_92:
[----:B-1----:R1:W4:Y:S02]  /*9ad0*/  SYNCS.PHASECHK.TRANS64.TRYWAIT P1, [R67+URZ+0xe0], R0 ;  /* 0x0000e000430075a7 */ /* 0x00232400080211ff */
[----:B----4-:R-:W-:Y:S05]  /*9ae0*/  @!P1 NANOSLEEP.SYNCS 0x989680 ;  /* 0x009896800000995d */ /* 0x010fea0003900000 */
[----:B------:R-:W4:Y:S02]  /*9af0*/  @!P1 SYNCS.PHASECHK.TRANS64 P1, [R67+URZ+0xe0], R0 ;  /* 0x0000e000430095a7 */ /* 0x000f2400080210ff */
[----:B----4-:R-:W-:Y:S05]  /*9b00*/  @!P1 BRA `(.L_x_92) ;  /* 0xfffffffc00f09947 */ /* 0x010fea000383ffff */
[----:B------:R-:W-:Y:S05]  /*9b10*/  BRA `(.L_x_91) ;  /* 0xffffffd000747947 */ /* 0x000fea000383ffff */
.L_x_101:
[----:B--2---:R2:W4:Y:S02]  /*9b20*/  SYNCS.PHASECHK.TRANS64.TRYWAIT P1, [R4+URZ+0x80], R0 ;  /* 0x00008000040075a7 */ /* 0x00452400080211ff */
[----:B----4-:R-:W-:Y:S05]  /*9b30*/  @!P1 NANOSLEEP.SYNCS 0x989680 ;  /* 0x009896800000995d */ /* 0x010fea0003900000 */
[----:B------:R-:W4:Y:S02]  /*9b40*/  @!P1 SYNCS.PHASECHK.TRANS64 P1, [R4+URZ+0x80], R0 ;  /* 0x00008000040095a7 */ /* 0x000f2400080210ff */
[----:B----4-:R-:W-:Y:S05]  /*9b50*/  @!P1 BRA `(.L_x_101) ;  /* 0xfffffffc00f09947 */ /* 0x010fea000383ffff */
[----:B------:R-:W-:Y:S05]  /*9b60*/  BRA `(.L_x_100) ;  /* 0xffffffd800647947 */ /* 0x000fea000383ffff */
.L_x_109:
[----:B-1----:R1:W4:Y:S02]  /*9b70*/  SYNCS.PHASECHK.TRANS64.TRYWAIT P1, [R2+URZ+0x80], R4 ;  /* 0x00008004020075a7 */ /* 0x00232400080211ff */
[----:B----4-:R-:W-:Y:S05]  /*9b80*/  @!P1 NANOSLEEP.SYNCS 0x989680 ;  /* 0x009896800000995d */ /* 0x010fea0003900000 */
[----:B------:R-:W4:Y:S02]  /*9b90*/  @!P1 SYNCS.PHASECHK.TRANS64 P1, [R2+URZ+0x80], R4 ;  /* 0x00008004020095a7 */ /* 0x000f2400080210ff */
[----:B----4-:R-:W-:Y:S05]  /*9ba0*/  @!P1 BRA `(.L_x_109) ;  /* 0xfffffffc00f09947 */ /* 0x010fea000383ffff */
[----:B------:R-:W-:Y:S05]  /*9bb0*/  BRA `(.L_x_108) ;  /* 0xffffffe0006c7947 */ /* 0x000fea000383ffff */
.L_x_117:
[----:B--2---:R2:W4:Y:S02]  /*9bc0*/  SYNCS.PHASECHK.TRANS64.TRYWAIT P1, [R3+URZ+0x80], R0 ;  /* 0x00008000030075a7 */ /* 0x00452400080211ff */
[----:B----4-:R-:W-:Y:S05]  /*9bd0*/  @!P1 NANOSLEEP.SYNCS 0x989680 ;  /* 0x009896800000995d */ /* 0x010fea0003900000 */
[----:B------:R-:W4:Y:S02]  /*9be0*/  @!P1 SYNCS.PHASECHK.TRANS64 P1, [R3+URZ+0x80], R0 ;  /* 0x00008000030095a7 */ /* 0x000f2400080210ff */
[----:B----4-:R-:W-:Y:S05]  /*9bf0*/  @!P1 BRA `(.L_x_117) ;  /* 0xfffffffc00f09947 */ /* 0x010fea000383ffff */
[----:B------:R-:W-:Y:S05]  /*9c00*/  BRA `(.L_x_116) ;  /* 0xffffffe800707947 */ /* 0x000fea000383ffff */
        .weak           $__internal_0_$__cuda_sm10x_tcgen05_guardrail_trap_col_being_dealloced_not_returned_by_alloc
        .type           $__internal_0_$__cuda_sm10x_tcgen05_guardrail_trap_col_being_dealloced_not_returned_by_alloc,@function
        .size           $__internal_0_$__cuda_sm10x_tcgen05_guardrail_trap_col_being_dealloced_not_returned_by_alloc,($__internal_1_$__cuda_sm10x_tcgen05_guardrail_trap_phase_invalid_during_alloc - $__internal_0_$__cuda_sm10x_tcgen05_guardrail_trap_col_being_dealloced_not_returned_by_alloc)
$__internal_0_$__cuda_sm10x_tcgen05_guardrail_trap_col_being_dealloced_not_returned_by_alloc:
[----:B------:R-:W-:Y:S05]  /*9c10*/  BPT.TRAP 0x1 ;  /* 0x000000040000795c */ /* 0x000fea0000300000 */
[----:B------:R-:W-:-:S04]  /*9c20*/  HFMA2 R3, -RZ, RZ, 0, 0 ;  /* 0x00000000ff037431 */ /* 0x000fc800000001ff */
[----:B------:R-:W-:Y:S05]  /*9c30*/  RET.REL.NODEC R2 `(_ZN7cutlass13device_kernelINS_4conv6kernel13ConvUniversalINS1_16ConvProblemShapeILNS1_8OperatorE2ELi2EEENS1_10collective14CollectiveConvINS1_47MainloopSm100TmaUmmaWarpSpecializedImplicitGemmILS5_2ELi8ELi2ELi1ELi2EN4cute5tupleIJNSA_1CILi1EEESD_SD_EEEEENSB_IJNSC_ILi64EEENSB_IJNSC_ILi128EEEEEENSB_IJSG_EEEEEENS_10bfloat16_tESL_NSA_8TiledMMAINSA_8MMA_AtomIJNSA_20SM100_MMA_F16BF16_SSISL_SL_fLi64ELi128ELNSA_4UMMA5MajorE1ELSQ_1ELNSP_7ScaleInE0ELSR_0EEEEEENSA_6LayoutISE_NSB_IJNSC_ILi0EEESV_SV_EEEEENSB_IJNSA_10UnderscoreESY_SY_EEEEENS7_6detail27Sm100ImplicitGemmTileTraitsINSA_13SM90_TMA_LOADENSA_14ComposedLayoutINSA_7SwizzleILi3ELi4ELi3EEENSA_18smem_ptr_flag_bitsILi16EEENSU_INSB_IJSG_NSC_ILi8EEEEEENSB_IJSD_SG_EEEEEEEvEENS12_INSA_20SM90_TMA_LOAD_IM2COLES1D_vEEEENS_8epilogue10collective18CollectiveEpilogueINS1I_23Sm100TmaWarpSpecializedILi4ELi2ELi16ELb1ELb0EEEJSK_NSB_IJNSU_ISG_SD_EENSU_INSC_ILi32EEESD_EEEEESL_NSB_IJlNSB_IJSD_llEEESV_EEESL_S1S_NS1I_6fusion15FusionCallbacksIS1M_NS1T_17LinearCombinationISL_fSL_fLNS_15FloatRoundStyleE2EEESK_S1Q_JEEENSA_5SM1004TMEM4LOAD26SM100_TMEM_LOAD_16dp256b4xES13_NS14_INS15_ILi2ELi4ELi3EEES18_NSU_INSB_IJS19_S1O_EEENSB_IJS1O_SD_EEEEEEENSA_17SM75_U32x4_LDSM_NENSA_14SM90_TMA_STOREES27_NSA_17SM90_U32x4_STSM_NENSA_39AutoVectorizingCopyWithAssumedAlignmentILi128EEEEEEvvEEEEvNT_6ParamsE) ;  /* 0xffffff6002f07950 */ /* 0x000fea0003c3ffff */
        .weak           $__internal_1_$__cuda_sm10x_tcgen05_guardrail_trap_phase_invalid_during_alloc
        .type           $__internal_1_$__cuda_sm10x_tcgen05_guardrail_trap_phase_invalid_during_alloc,@function
        .size           $__internal_1_$__cuda_sm10x_tcgen05_guardrail_trap_phase_invalid_during_alloc,($__internal_2_$__cuda_sm10x_tcgen05_guardrail_trap_unallocated_columns_being_dealloced - $__internal_1_$__cuda_sm10x_tcgen05_guardrail_trap_phase_invalid_during_alloc)
$__internal_1_$__cuda_sm10x_tcgen05_guardrail_trap_phase_invalid_during_alloc:
[----:B------:R-:W-:Y:S05]  /*9c40*/  BPT.TRAP 0x1 ;  /* 0x000000040000795c */ /* 0x000fea0000300000 */
[----:B------:R-:W-:-:S04]  /*9c50*/  MOV R3, 0x0 ;  /* 0x0000000000037802 */ /* 0x000fc80000000f00 */
[----:B------:R-:W-:Y:S05]  /*9c60*/  RET.REL.NODEC R2 `(_ZN7cutlass13device_kernelINS_4conv6kernel13ConvUniversalINS1_16ConvProblemShapeILNS1_8OperatorE2ELi2EEENS1_10collective14CollectiveConvINS1_47MainloopSm100TmaUmmaWarpSpecializedImplicitGemmILS5_2ELi8ELi2ELi1ELi2EN4cute5tupleIJNSA_1CILi1EEESD_SD_EEEEENSB_IJNSC_ILi64EEENSB_IJNSC_ILi128EEEEEENSB_IJSG_EEEEEENS_10bfloat16_tESL_NSA_8TiledMMAINSA_8MMA_AtomIJNSA_20SM100_MMA_F16BF16_SSISL_SL_fLi64ELi128ELNSA_4UMMA5MajorE1ELSQ_1ELNSP_7ScaleInE0ELSR_0EEEEEENSA_6LayoutISE_NSB_IJNSC_ILi0EEESV_SV_EEEEENSB_IJNSA_10UnderscoreESY_SY_EEEEENS7_6detail27Sm100ImplicitGemmTileTraitsINSA_13SM90_TMA_LOADENSA_14ComposedLayoutINSA_7SwizzleILi3ELi4ELi3EEENSA_18smem_ptr_flag_bitsILi16EEENSU_INSB_IJSG_NSC_ILi8EEEEEENSB_IJSD_SG_EEEEEEEvEENS12_INSA_20SM90_TMA_LOAD_IM2COLES1D_vEEEENS_8epilogue10collective18CollectiveEpilogueINS1I_23Sm100TmaWarpSpecializedILi4ELi2ELi16ELb1ELb0EEEJSK_NSB_IJNSU_ISG_SD_EENSU_INSC_ILi32EEESD_EEEEESL_NSB_IJlNSB_IJSD_llEEESV_EEESL_S1S_NS1I_6fusion15FusionCallbacksIS1M_NS1T_17LinearCombinationISL_fSL_fLNS_15FloatRoundStyleE2EEESK_S1Q_JEEENSA_5SM1004TMEM4LOAD26SM100_TMEM_LOAD_16dp256b4xES13_NS14_INS15_ILi2ELi4ELi3EEES18_NSU_INSB_IJS19_S1O_EEENSB_IJS1O_SD_EEEEEEENSA_17SM75_U32x4_LDSM_NENSA_14SM90_TMA_STOREES27_NSA_17SM90_U32x4_STSM_NENSA_39AutoVectorizingCopyWithAssumedAlignmentILi128EEEEEEvvEEEEvNT_6ParamsE) ;  /* 0xffffff6002e47950 */ /* 0x000fea0003c3ffff */
        .weak           $__internal_2_$__cuda_sm10x_tcgen05_guardrail_trap_unallocated_columns_being_dealloced
        .type           $__internal_2_$__cuda_sm10x_tcgen05_guardrail_trap_unallocated_columns_being_dealloced,@function
        .size           $__internal_2_$__cuda_sm10x_tcgen05_guardrail_trap_unallocated_columns_being_dealloced,(.L_x_178 - $__internal_2_$__cuda_sm10x_tcgen05_guardrail_trap_unallocated_columns_being_dealloced)
$__internal_2_$__cuda_sm10x_tcgen05_guardrail_trap_unallocated_columns_being_dealloced:
[----:B------:R-:W-:Y:S05]  /*9c70*/  BPT.TRAP 0x1 ;  /* 0x000000040000795c */ /* 0x000fea0000300000 */
[----:B------:R-:W-:-:S04]  /*9c80*/  HFMA2 R3, -RZ, RZ, 0, 0 ;  /* 0x00000000ff037431 */ /* 0x000fc800000001ff */
[----:B------:R-:W-:Y:S05]  /*9c90*/  RET.REL.NODEC R2 `(_ZN7cutlass13device_kernelINS_4conv6kernel13ConvUniversalINS1_16ConvProblemShapeILNS1_8OperatorE2ELi2EEENS1_10collective14CollectiveConvINS1_47MainloopSm100TmaUmmaWarpSpecializedImplicitGemmILS5_2ELi8ELi2ELi1ELi2EN4cute5tupleIJNSA_1CILi1EEESD_SD_EEEEENSB_IJNSC_ILi64EEENSB_IJNSC_ILi128EEEEEENSB_IJSG_EEEEEENS_10bfloat16_tESL_NSA_8TiledMMAINSA_8MMA_AtomIJNSA_20SM100_MMA_F16BF16_SSISL_SL_fLi64ELi128ELNSA_4UMMA5MajorE1ELSQ_1ELNSP_7ScaleInE0ELSR_0EEEEEENSA_6LayoutISE_NSB_IJNSC_ILi0EEESV_SV_EEEEENSB_IJNSA_10UnderscoreESY_SY_EEEEENS7_6detail27Sm100ImplicitGemmTileTraitsINSA_13SM90_TMA_LOADENSA_14ComposedLayoutINSA_7SwizzleILi3ELi4ELi3EEENSA_18smem_ptr_flag_bitsILi16EEENSU_INSB_IJSG_NSC_ILi8EEEEEENSB_IJSD_SG_EEEEEEEvEENS12_INSA_20SM90_TMA_LOAD_IM2COLES1D_vEEEENS_8epilogue10collective18CollectiveEpilogueINS1I_23Sm100TmaWarpSpecializedILi4ELi2ELi16ELb1ELb0EEEJSK_NSB_IJNSU_ISG_SD_EENSU_INSC_ILi32EEESD_EEEEESL_NSB_IJlNSB_IJSD_llEEESV_EEESL_S1S_NS1I_6fusion15FusionCallbacksIS1M_NS1T_17LinearCombinationISL_fSL_fLNS_15FloatRoundStyleE2EEESK_S1Q_JEEENSA_5SM1004TMEM4LOAD26SM100_TMEM_LOAD_16dp256b4xES13_NS14_INS15_ILi2ELi4ELi3EEES18_NSU_INSB_IJS19_S1O_EEENSB_IJS1O_SD_EEEEEEENSA_17SM75_U32x4_LDSM_NENSA_14SM90_TMA_STOREES27_NSA_17SM90_U32x4_STSM_NENSA_39AutoVectorizingCopyWithAssumedAlignmentILi128EEEEEEvvEEEEvNT_6ParamsE) ;  /* 0xffffff6002d87950 */ /* 0x000fea0003c3ffff */
.L_x_177:
[----:B------:R-:W-:-:S00]  /*9ca0*/  BRA `(.L_x_177) ;  /* 0xfffffffc00fc7947 */ /* 0x000fc0000383ffff */
[----:B------:R-:W-:-:S00]  /*9cb0*/  NOP ;  /* 0x0000000000007918 */ /* 0x000fc00000000000 */
        /* <DEDUP_REMOVED lines=12> */
.L_x_178:


//--------------------- .nv.global.init           --------------------------
	.section	.nv.global.init,"aw",@progbits
.nv.global.init:
	.type		$str$29,@object
	.size		$str$29,($str$30 - $str$29)
$str$29:
        /*0000*/ 	.byte	0x28, 0x61, 0x64, 0x64, 0x72, 0x65, 0x73, 0x73, 0x20, 0x26, 0x20, 0x6d, 0x61, 0x73, 0x6b, 0x29
        /*0010*/ 	.byte	0x20, 0x3d, 0x3d, 0x20, 0x30, 0x00
	.type		$str$30,@object
	.size		$str$30,($str$28 - $str$30)
$str$30:
        /*0016*/ 	.byte	0x2f, 0x74, 0x6d, 0x70, 0x2f, 0x63, 0x75, 0x74, 0x6c, 0x61, 0x73, 0x73, 0x5f, 0x73, 0x77, 0x65
        /*0026*/ 	.byte	0x65, 0x70, 0x5f, 0x73, 0x72, 0x63, 0x2f, 0x69, 0x6e, 0x63, 0x6c, 0x75, 0x64, 0x65, 0x2f, 0x63
        /*0036*/ 	.byte	0x75, 0x74, 0x65, 0x2f, 0x70, 0x6f, 0x69, 0x6e, 0x74, 0x65, 0x72, 0x5f, 0x66, 0x6c, 0x61, 0x67
        /*0046*/ 	.byte	0x67, 0x65, 0x64, 0x2e, 0x68, 0x70, 0x70, 0x00
	.type		$str$28,@object
	.size		$str$28,($str$27 - $str$28)
$str$28:
        /*004e*/ 	.byte	0x2f, 0x74, 0x6d, 0x70, 0x2f, 0x63, 0x75, 0x74, 0x6c, 0x61, 0x73, 0x73, 0x5f, 0x73, 0x77, 0x65
        /*005e*/ 	.byte	0x65, 0x70, 0x5f, 0x73, 0x72, 0x63, 0x2f, 0x69, 0x6e, 0x63, 0x6c, 0x75, 0x64, 0x65, 0x2f, 0x63
        /*006e*/ 	.byte	0x75, 0x74, 0x65, 0x2f, 0x61, 0x74, 0x6f, 0x6d, 0x2f, 0x63, 0x6f, 0x70, 0x79, 0x5f, 0x74, 0x72
        /*007e*/ 	.byte	0x61, 0x69, 0x74, 0x73, 0x5f, 0x73, 0x6d, 0x31, 0x30, 0x30, 0x2e, 0x68, 0x70, 0x70, 0x00
	.type		$str$27,@object
	.size		$str$27,(__unnamed_1 - $str$27)
$str$27:
        /*008d*/ 	.byte	0x28, 0x28, 0x75, 0x69, 0x6e, 0x74, 0x33, 0x32, 0x5f, 0x74, 0x28, 0x74, 0x68, 0x72, 0x65, 0x61
        /*009d*/ 	.byte	0x64, 0x49, 0x64, 0x78, 0x2e, 0x78, 0x29, 0x20, 0x2f, 0x20, 0x33, 0x32, 0x29, 0x20, 0x25, 0x20
        /*00ad*/ 	.byte	0x34, 0x29, 0x20, 0x3d, 0x3d, 0x20, 0x28, 0x28, 0x28, 0x74, 0x6d, 0x65, 0x6d, 0x5f, 0x61, 0x64
        /*00bd*/ 	.byte	0x64, 0x72, 0x20, 0x3e, 0x3e, 0x20, 0x31, 0x36, 0x29, 0x20, 0x2f, 0x20, 0x33, 0x32, 0x29, 0x20
        /*00cd*/ 	.byte	0x25, 0x20, 0x34, 0x29, 0x00
	.type		__unnamed_1,@object
	.size		__unnamed_1,(__unnamed_2 - __unnamed_1)
__unnamed_1:
        /*00d2*/ 	.byte	0x61, 0x75, 0x74, 0x6f, 0x20, 0x63, 0x75, 0x74, 0x65, 0x3a, 0x3a, 0x61, 0x73, 0x5f, 0x70, 0x6f
        /* <DEDUP_REMOVED lines=24> */
        /*0262*/ 	.byte	0x30, 0x34, 0x38, 0x3e, 0x3e, 0x3e, 0x3e, 0x5d, 0x00
	.type		__unnamed_2,@object
	.size		__unnamed_2,(.L_2 - __unnamed_2)
__unnamed_2:
        /* <DEDUP_REMOVED lines=45> */
        /*053b*/ 	.byte	0x3e, 0x3e, 0x3e, 0x5d, 0x00
.L_2:


//--------------------- .nv.shared._ZN7cutlass13device_kernelINS_4conv6kernel13ConvUniversalINS1_16ConvProblemShapeILNS1_8OperatorE2ELi2EEENS1_10collective14CollectiveConvINS1_47MainloopSm100TmaUmmaWarpSpecializedImplicitGemmILS5_2ELi8ELi2ELi1ELi2EN4cute5tupleIJNSA_1CILi1EEESD_SD_EEEEENSB_IJNSC_ILi64EEENSB_IJNSC_ILi128EEEEEENSB_IJSG_EEEEEENS_10bfloat16_tESL_NSA_8TiledMMAINSA_8MMA_AtomIJNSA_20SM100_MMA_F16BF16_SSISL_SL_fLi64ELi128ELNSA_4UMMA5MajorE1ELSQ_1ELNSP_7ScaleInE0ELSR_0EEEEEENSA_6LayoutISE_NSB_IJNSC_ILi0EEESV_SV_EEEEENSB_IJNSA_10UnderscoreESY_SY_EEEEENS7_6detail27Sm100ImplicitGemmTileTraitsINSA_13SM90_TMA_LOADENSA_14ComposedLayoutINSA_7SwizzleILi3ELi4ELi3EEENSA_18smem_ptr_flag_bitsILi16EEENSU_INSB_IJSG_NSC_ILi8EEEEEENSB_IJSD_SG_EEEEEEEvEENS12_INSA_20SM90_TMA_LOAD_IM2COLES1D_vEEEENS_8epilogue10collective18CollectiveEpilogueINS1I_23Sm100TmaWarpSpecializedILi4ELi2ELi16ELb1ELb0EEEJSK_NSB_IJNSU_ISG_SD_EENSU_INSC_ILi32EEESD_EEEEESL_NSB_IJlNSB_IJSD_llEEESV_EEESL_S1S_NS1I_6fusion15FusionCallbacksIS1M_NS1T_17LinearCombinationISL_fSL_fLNS_15FloatRoundStyleE2EEESK_S1Q_JEEENSA_5SM1004TMEM4LOAD26SM100_TMEM_LOAD_16dp256b4xES13_NS14_INS15_ILi2ELi4ELi3EEES18_NSU_INSB_IJS19_S1O_EEENSB_IJS1O_SD_EEEEEEENSA_17SM75_U32x4_LDSM_NENSA_14SM90_TMA_STOREES27_NSA_17SM90_U32x4_STSM_NENSA_39AutoVectorizingCopyWithAssumedAlignmentILi128EEEEEEvvEEEEvNT_6ParamsE --------------------------
	.section	.nv.shared._ZN7cutlass13device_kernelINS_4conv6kernel13ConvUniversalINS1_16ConvProblemShapeILNS1_8OperatorE2ELi2EEENS1_10collective14CollectiveConvINS1_47MainloopSm100TmaUmmaWarpSpecializedImplicitGemmILS5_2ELi8ELi2ELi1ELi2EN4cute5tupleIJNSA_1CILi1EEESD_SD_EEEEENSB_IJNSC_ILi64EEENSB_IJNSC_ILi128EEEEEENSB_IJSG_EEEEEENS_10bfloat16_tESL_NSA_8TiledMMAINSA_8MMA_AtomIJNSA_20SM100_MMA_F16BF16_SSISL_SL_fLi64ELi128ELNSA_4UMMA5MajorE1ELSQ_1ELNSP_7ScaleInE0ELSR_0EEEEEENSA_6LayoutISE_NSB_IJNSC_ILi0EEESV_SV_EEEEENSB_IJNSA_10UnderscoreESY_SY_EEEEENS7_6detail27Sm100ImplicitGemmTileTraitsINSA_13SM90_TMA_LOADENSA_14ComposedLayoutINSA_7SwizzleILi3ELi4ELi3EEENSA_18smem_ptr_flag_bitsILi16EEENSU_INSB_IJSG_NSC_ILi8EEEEEENSB_IJSD_SG_EEEEEEEvEENS12_INSA_20SM90_TMA_LOAD_IM2COLES1D_vEEEENS_8epilogue10collective18CollectiveEpilogueINS1I_23Sm100TmaWarpSpecializedILi4ELi2ELi16ELb1ELb0EEEJSK_NSB_IJNSU_ISG_SD_EENSU_INSC_ILi32EEESD_EEEEESL_NSB_IJlNSB_IJSD_llEEESV_EEESL_S1S_NS1I_6fusion15FusionCallbacksIS1M_NS1T_17LinearCombinationISL_fSL_fLNS_15FloatRoundStyleE2EEESK_S1Q_JEEENSA_5SM1004TMEM4LOAD26SM100_TMEM_LOAD_16dp256b4xES13_NS14_INS15_ILi2ELi4ELi3EEES18_NSU_INSB_IJS19_S1O_EEENSB_IJS1O_SD_EEEEEEENSA_17SM75_U32x4_LDSM_NENSA_14SM90_TMA_STOREES27_NSA_17SM90_U32x4_STSM_NENSA_39AutoVectorizingCopyWithAssumedAlignmentILi128EEEEEEvvEEEEvNT_6ParamsE,"aw",@nobits
	.sectionflags	@""
	.align	16
	.zero		1024


//--------------------- .nv.shared.reserved.0     --------------------------
	.section	.nv.shared.reserved.0,"aw",@nobits
	.weak		__nv_reservedSMEM_offset_0_alias
	.size		__nv_reservedSMEM_offset_0_alias, 0, 64
	.other		__nv_reservedSMEM_offset_0_alias,@"STO_CUDA_RESERVED_SHARED STV_DEFAULT"
__nv_reservedSMEM_offset_0_alias:
	.zero		0
.nv.shared.reserved.0:
	.zero		64
	.weak		__nv_reservedSMEM_tcgen05_partition
	.type		__nv_reservedSMEM_tcgen05_partition,@object
	.size		__nv_reservedSMEM_tcgen05_partition,(.L_0 - __nv_reservedSMEM_tcgen05_partition)
__nv_reservedSMEM_tcgen05_partition:
	.zero		32
.L_0:


//--------------------- .nv.global                --------------------------
	.section	.nv.global,"aw",@nobits
.nv.global:
	.type		_ZN39_INTERNAL_0a1a1a50_4_k_cu_13ab7ec7_29714cute1_E,@object
	.size		_ZN39_INTERNAL_0a1a1a50_4_k_cu_13ab7ec7_29714cute1_E,(_ZN39_INTERNAL_0a1a1a50_4_k_cu_13ab7ec7_29714cuda3std3__45__cpo6cbeginE - _ZN39_INTERNAL_0a1a1a50_4_k_cu_13ab7ec7_29714cute1_E)
_ZN39_INTERNAL_0a1a1a50_4_k_cu_13ab7ec7_29714cute1_E:
	.zero		1
	.type		_ZN39_INTERNAL_0a1a1a50_4_k_cu_13ab7ec7_29714cuda3std3__45__cpo6cbeginE,@object
	.size		_ZN39_INTERNAL_0a1a1a50_4_k_cu_13ab7ec7_29714cuda3std3__45__cpo6cbeginE,(_ZN39_INTERNAL_0a1a1a50_4_k_cu_13ab7ec7_29714cuda3std3__48in_placeE - _ZN39_INTERNAL_0a1a1a50_4_k_cu_13ab7ec7_29714cuda3std3__45__cpo6cbeginE)
_ZN39_INTERNAL_0a1a1a50_4_k_cu_13ab7ec7_29714cuda3std3__45__cpo6cbeginE:
	.zero		1
	.type		_ZN39_INTERNAL_0a1a1a50_4_k_cu_13ab7ec7_29714cuda3std3__48in_placeE,@object
	.size		_ZN39_INTERNAL_0a1a1a50_4_k_cu_13ab7ec7_29714cuda3std3__48in_placeE,(_ZN39_INTERNAL_0a1a1a50_4_k_cu_13ab7ec7_29714cuda3std6ranges3__45__cpo9iter_moveE - _ZN39_INTERNAL_0a1a1a50_4_k_cu_13ab7ec7_29714cuda3std3__48in_placeE)
_ZN39_INTERNAL_0a1a1a50_4_k_cu_13ab7ec7_29714cuda3std3__48in_placeE:
	.zero		1
	.type		_ZN39_INTERNAL_0a1a1a50_4_k_cu_13ab7ec7_29714cuda3std6ranges3__45__cpo9iter_moveE,@object
	.size		_ZN39_INTERNAL_0a1a1a50_4_k_cu_13ab7ec7_29714cuda3std6ranges3__45__cpo9iter_moveE,(_ZN39_INTERNAL_0a1a1a50_4_k_cu_13ab7ec7_29714cuda3std3__45__cpo5beginE - _ZN39_INTERNAL_0a1a1a50_4_k_cu_13ab7ec7_29714cuda3std6ranges3__45__cpo9iter_moveE)
_ZN39_INTERNAL_0a1a1a50_4_k_cu_13ab7ec7_29714cuda3std6ranges3__45__cpo9iter_moveE:
	.zero		1
	.type		_ZN39_INTERNAL_0a1a1a50_4_k_cu_13ab7ec7_29714cuda3std3__45__cpo5beginE,@object
	.size		_ZN39_INTERNAL_0a1a1a50_4_k_cu_13ab7ec7_29714cuda3std3__45__cpo5beginE,(_ZN39_INTERNAL_0a1a1a50_4_k_cu_13ab7ec7_29714cuda3std3__441_GLOBAL__N__0a1a1a50_4_k_cu_13ab7ec7_29716ignoreE - _ZN39_INTERNAL_0a1a1a50_4_k_cu_13ab7ec7_29714cuda3std3__45__cpo5beginE)
_ZN39_INTERNAL_0a1a1a50_4_k_cu_13ab7ec7_29714cuda3std3__45__cpo5beginE:
	.zero		1
	.type		_ZN39_INTERNAL_0a1a1a50_4_k_cu_13ab7ec7_29714cuda3std3__441_GLOBAL__N__0a1a1a50_4_k_cu_13ab7ec7_29716ignoreE,@object
	.size		_ZN39_INTERNAL_0a1a1a50_4_k_cu_13ab7ec7_29714cuda3std3__441_GLOBAL__N__0a1a1a50_4_k_cu_13ab7ec7_29716ignoreE,(_ZN39_INTERNAL_0a1a1a50_4_k_cu_13ab7ec7_29714cute7productE - _ZN39_INTERNAL_0a1a1a50_4_k_cu_13ab7ec7_29714cuda3std3__441_GLOBAL__N__0a1a1a50_4_k_cu_13ab7ec7_29716ignoreE)
_ZN39_INTERNAL_0a1a1a50_4_k_cu_13ab7ec7_29714cuda3std3__441_GLOBAL__N__0a1a1a50_4_k_cu_13ab7ec7_29716ignoreE:
	.zero		1
	.type		_ZN39_INTERNAL_0a1a1a50_4_k_cu_13ab7ec7_29714cute7productE,@object
	.size		_ZN39_INTERNAL_0a1a1a50_4_k_cu_13ab7ec7_29714cute7productE,(_ZN39_INTERNAL_0a1a1a50_4_k_cu_13ab7ec7_29714cuda3std3__45__cpo3endE - _ZN39_INTERNAL_0a1a1a50_4_k_cu_13ab7ec7_29714cute7productE)
_ZN39_INTERNAL_0a1a1a50_4_k_cu_13ab7ec7_29714cute7productE:
	.zero		1
	.type		_ZN39_INTERNAL_0a1a1a50_4_k_cu_13ab7ec7_29714cuda3std3__45__cpo3endE,@object
	.size		_ZN39_INTERNAL_0a1a1a50_4_k_cu_13ab7ec7_29714cuda3std3__45__cpo3endE,(_ZN39_INTERNAL_0a1a1a50_4_k_cu_13ab7ec7_29714cuda3std3__419piecewise_constructE - _ZN39_INTERNAL_0a1a1a50_4_k_cu_13ab7ec7_29714cuda3std3__45__cpo3endE)
_ZN39_INTERNAL_0a1a1a50_4_k_cu_13ab7ec7_29714cuda3std3__45__cpo3endE:
	.zero		1
	.type		_ZN39_INTERNAL_0a1a1a50_4_k_cu_13ab7ec7_29714cuda3std3__419piecewise_constructE,@object
	.size		_ZN39_INTERNAL_0a1a1a50_4_k_cu_13ab7ec7_29714cuda3std3__419piecewise_constructE,(_ZN39_INTERNAL_0a1a1a50_4_k_cu_13ab7ec7_29714cuda3std3__45__cpo4cendE - _ZN39_INTERNAL_0a1a1a50_4_k_cu_13ab7ec7_29714cuda3std3__419piecewise_constructE)
_ZN39_INTERNAL_0a1a1a50_4_k_cu_13ab7ec7_29714cuda3std3__419piecewise_constructE:
	.zero		1
	.type		_ZN39_INTERNAL_0a1a1a50_4_k_cu_13ab7ec7_29714cuda3std3__45__cpo4cendE,@object
	.size		_ZN39_INTERNAL_0a1a1a50_4_k_cu_13ab7ec7_29714cuda3std3__45__cpo4cendE,(_ZN39_INTERNAL_0a1a1a50_4_k_cu_13ab7ec7_29714cuda3std6ranges3__45__cpo4swapE - _ZN39_INTERNAL_0a1a1a50_4_k_cu_13ab7ec7_29714cuda3std3__45__cpo4cendE)
_ZN39_INTERNAL_0a1a1a50_4_k_cu_13ab7ec7_29714cuda3std3__45__cpo4cendE:
	.zero		1
	.type		_ZN39_INTERNAL_0a1a1a50_4_k_cu_13ab7ec7_29714cuda3std6ranges3__45__cpo4swapE,@object
	.size		_ZN39_INTERNAL_0a1a1a50_4_k_cu_13ab7ec7_29714cuda3std6ranges3__45__cpo4swapE,(.L_10 - _ZN39_INTERNAL_0a1a1a50_4_k_cu_13ab7ec7_29714cuda3std6ranges3__45__cpo4swapE)
_ZN39_INTERNAL_0a1a1a50_4_k_cu_13ab7ec7_29714cuda3std6ranges3__45__cpo4swapE:
	.zero		1
.L_10:


//--------------------- .nv.constant0._ZN7cutlass13device_kernelINS_4conv6kernel13ConvUniversalINS1_16ConvProblemShapeILNS1_8OperatorE2ELi2EEENS1_10collective14CollectiveConvINS1_47MainloopSm100TmaUmmaWarpSpecializedImplicitGemmILS5_2ELi8ELi2ELi1ELi2EN4cute5tupleIJNSA_1CILi1EEESD_SD_EEEEENSB_IJNSC_ILi64EEENSB_IJNSC_ILi128EEEEEENSB_IJSG_EEEEEENS_10bfloat16_tESL_NSA_8TiledMMAINSA_8MMA_AtomIJNSA_20SM100_MMA_F16BF16_SSISL_SL_fLi64ELi128ELNSA_4UMMA5MajorE1ELSQ_1ELNSP_7ScaleInE0ELSR_0EEEEEENSA_6LayoutISE_NSB_IJNSC_ILi0EEESV_SV_EEEEENSB_IJNSA_10UnderscoreESY_SY_EEEEENS7_6detail27Sm100ImplicitGemmTileTraitsINSA_13SM90_TMA_LOADENSA_14ComposedLayoutINSA_7SwizzleILi3ELi4ELi3EEENSA_18smem_ptr_flag_bitsILi16EEENSU_INSB_IJSG_NSC_ILi8EEEEEENSB_IJSD_SG_EEEEEEEvEENS12_INSA_20SM90_TMA_LOAD_IM2COLES1D_vEEEENS_8epilogue10collective18CollectiveEpilogueINS1I_23Sm100TmaWarpSpecializedILi4ELi2ELi16ELb1ELb0EEEJSK_NSB_IJNSU_ISG_SD_EENSU_INSC_ILi32EEESD_EEEEESL_NSB_IJlNSB_IJSD_llEEESV_EEESL_S1S_NS1I_6fusion15FusionCallbacksIS1M_NS1T_17LinearCombinationISL_fSL_fLNS_15FloatRoundStyleE2EEESK_S1Q_JEEENSA_5SM1004TMEM4LOAD26SM100_TMEM_LOAD_16dp256b4xES13_NS14_INS15_ILi2ELi4ELi3EEES18_NSU_INSB_IJS19_S1O_EEENSB_IJS1O_SD_EEEEEEENSA_17SM75_U32x4_LDSM_NENSA_14SM90_TMA_STOREES27_NSA_17SM90_U32x4_STSM_NENSA_39AutoVectorizingCopyWithAssumedAlignmentILi128EEEEEEvvEEEEvNT_6ParamsE --------------------------
	.section	.nv.constant0._ZN7cutlass13device_kernelINS_4conv6kernel13ConvUniversalINS1_16ConvProblemShapeILNS1_8OperatorE2ELi2EEENS1_10collective14CollectiveConvINS1_47MainloopSm100TmaUmmaWarpSpecializedImplicitGemmILS5_2ELi8ELi2ELi1ELi2EN4cute5tupleIJNSA_1CILi1EEESD_SD_EEEEENSB_IJNSC_ILi64EEENSB_IJNSC_ILi128EEEEEENSB_IJSG_EEEEEENS_10bfloat16_tESL_NSA_8TiledMMAINSA_8MMA_AtomIJNSA_20SM100_MMA_F16BF16_SSISL_SL_fLi64ELi128ELNSA_4UMMA5MajorE1ELSQ_1ELNSP_7ScaleInE0ELSR_0EEEEEENSA_6LayoutISE_NSB_IJNSC_ILi0EEESV_SV_EEEEENSB_IJNSA_10UnderscoreESY_SY_EEEEENS7_6detail27Sm100ImplicitGemmTileTraitsINSA_13SM90_TMA_LOADENSA_14ComposedLayoutINSA_7SwizzleILi3ELi4ELi3EEENSA_18smem_ptr_flag_bitsILi16EEENSU_INSB_IJSG_NSC_ILi8EEEEEENSB_IJSD_SG_EEEEEEEvEENS12_INSA_20SM90_TMA_LOAD_IM2COLES1D_vEEEENS_8epilogue10collective18CollectiveEpilogueINS1I_23Sm100TmaWarpSpecializedILi4ELi2ELi16ELb1ELb0EEEJSK_NSB_IJNSU_ISG_SD_EENSU_INSC_ILi32EEESD_EEEEESL_NSB_IJlNSB_IJSD_llEEESV_EEESL_S1S_NS1I_6fusion15FusionCallbacksIS1M_NS1T_17LinearCombinationISL_fSL_fLNS_15FloatRoundStyleE2EEESK_S1Q_JEEENSA_5SM1004TMEM4LOAD26SM100_TMEM_LOAD_16dp256b4xES13_NS14_INS15_ILi2ELi4ELi3EEES18_NSU_INSB_IJS19_S1O_EEENSB_IJS1O_SD_EEEEEEENSA_17SM75_U32x4_LDSM_NENSA_14SM90_TMA_STOREES27_NSA_17SM90_U32x4_STSM_NENSA_39AutoVectorizingCopyWithAssumedAlignmentILi128EEEEEEvvEEEEvNT_6ParamsE,"a",@progbits
	.sectionflags	@""
	.align	4
.nv.constant0._ZN7cutlass13device_kernelINS_4conv6kernel13ConvUniversalINS1_16ConvProblemShapeILNS1_8OperatorE2ELi2EEENS1_10collective14CollectiveConvINS1_47MainloopSm100TmaUmmaWarpSpecializedImplicitGemmILS5_2ELi8ELi2ELi1ELi2EN4cute5tupleIJNSA_1CILi1EEESD_SD_EEEEENSB_IJNSC_ILi64EEENSB_IJNSC_ILi128EEEEEENSB_IJSG_EEEEEENS_10bfloat16_tESL_NSA_8TiledMMAINSA_8MMA_AtomIJNSA_20SM100_MMA_F16BF16_SSISL_SL_fLi64ELi128ELNSA_4UMMA5MajorE1ELSQ_1ELNSP_7ScaleInE0ELSR_0EEEEEENSA_6LayoutISE_NSB_IJNSC_ILi0EEESV_SV_EEEEENSB_IJNSA_10UnderscoreESY_SY_EEEEENS7_6detail27Sm100ImplicitGemmTileTraitsINSA_13SM90_TMA_LOADENSA_14ComposedLayoutINSA_7SwizzleILi3ELi4ELi3EEENSA_18smem_ptr_flag_bitsILi16EEENSU_INSB_IJSG_NSC_ILi8EEEEEENSB_IJSD_SG_EEEEEEEvEENS12_INSA_20SM90_TMA_LOAD_IM2COLES1D_vEEEENS_8epilogue10collective18CollectiveEpilogueINS1I_23Sm100TmaWarpSpecializedILi4ELi2ELi16ELb1ELb0EEEJSK_NSB_IJNSU_ISG_SD_EENSU_INSC_ILi32EEESD_EEEEESL_NSB_IJlNSB_IJSD_llEEESV_EEESL_S1S_NS1I_6fusion15FusionCallbacksIS1M_NS1T_17LinearCombinationISL_fSL_fLNS_15FloatRoundStyleE2EEESK_S1Q_JEEENSA_5SM1004TMEM4LOAD26SM100_TMEM_LOAD_16dp256b4xES13_NS14_INS15_ILi2ELi4ELi3EEES18_NSU_INSB_IJS19_S1O_EEENSB_IJS1O_SD_EEEEEEENSA_17SM75_U32x4_LDSM_NENSA_14SM90_TMA_STOREES27_NSA_17SM90_U32x4_STSM_NENSA_39AutoVectorizingCopyWithAssumedAlignmentILi128EEEEEEvvEEEEvNT_6ParamsE:
	.zero		2944


//--------------------- SYMBOLS --------------------------

	.type		.nv.reservedSmem.offset0,@object
	.size		.nv.reservedSmem.offset0,0x4
	.type		.nv.reservedSmem.cap,@object
	.size		.nv.reservedSmem.cap,0x4
	.type		__assertfail,@function
